//
// Generated by NVIDIA NVVM Compiler
//
// Compiler Build ID: CL-36424714
// Cuda compilation tools, release 13.0, V13.0.88
// Based on NVVM 20.0.0
//

.version 9.0
.target sm_100
.address_size 64

	// .globl	_Z11convertTileiiPhPf
// _ZZ11convertTileiiPhPfE8vortTile has been demoted

.visible .entry _Z11convertTileiiPhPf(
	.param .u32 _Z11convertTileiiPhPf_param_0,
	.param .u32 _Z11convertTileiiPhPf_param_1,
	.param .u64 .ptr .align 1 _Z11convertTileiiPhPf_param_2,
	.param .u64 .ptr .align 1 _Z11convertTileiiPhPf_param_3
)
{
	.reg .pred 	%p<23>;
	.reg .b16 	%rs<3>;
	.reg .b32 	%r<50>;
	.reg .b32 	%f<26>;
	.reg .b64 	%rd<13>;
	.reg .b64 	%fd<11>;
	// demoted variable
	.shared .align 4 .b8 _ZZ11convertTileiiPhPfE8vortTile[5632];
	ld.param.u32 	%r11, [_Z11convertTileiiPhPf_param_0];
	ld.param.u32 	%r12, [_Z11convertTileiiPhPf_param_1];
	ld.param.u64 	%rd3, [_Z11convertTileiiPhPf_param_2];
	ld.param.u64 	%rd4, [_Z11convertTileiiPhPf_param_3];
	cvta.to.global.u64 	%rd1, %rd4;
	mov.u32 	%r1, %tid.x;
	mov.u32 	%r13, %ctaid.x;
	mov.u32 	%r14, %ntid.x;
	mul.lo.s32 	%r2, %r13, %r14;
	add.s32 	%r3, %r2, %r1;
	mov.u32 	%r4, %tid.y;
	mov.u32 	%r15, %ctaid.y;
	mov.u32 	%r16, %ntid.y;
	mul.lo.s32 	%r5, %r15, %r16;
	add.s32 	%r6, %r5, %r4;
	setp.eq.s32 	%p3, %r1, 0;
	setp.ne.s32 	%p4, %r3, 0;
	and.pred  	%p1, %p3, %p4;
	shl.b32 	%r17, %r4, 3;
	mov.u32 	%r18, _ZZ11convertTileiiPhPfE8vortTile;
	add.s32 	%r7, %r18, %r17;
	not.pred 	%p5, %p1;
	@%p5 bra 	$L__BB0_2;
	mad.lo.s32 	%r19, %r6, 1300, %r2;
	shl.b32 	%r20, %r19, 1;
	add.s32 	%r21, %r20, -2;
	mul.wide.s32 	%rd5, %r21, 4;
	add.s64 	%rd6, %rd1, %rd5;
	ld.global.f32 	%f1, [%rd6];
	st.shared.f32 	[%r7+8], %f1;
	ld.global.f32 	%f2, [%rd6+4];
	st.shared.f32 	[%r7+12], %f2;
$L__BB0_2:
	setp.eq.s32 	%p6, %r1, 19;
	add.s32 	%r8, %r12, -1;
	setp.ne.s32 	%p7, %r3, %r8;
	and.pred  	%p2, %p6, %p7;
	mad.lo.s32 	%r22, %r6, 1300, %r3;
	shl.b32 	%r23, %r22, 1;
	add.s32 	%r24, %r23, 2;
	mul.wide.s32 	%rd7, %r24, 4;
	add.s64 	%rd2, %rd1, %rd7;
	not.pred 	%p8, %p2;
	@%p8 bra 	$L__BB0_4;
	ld.global.f32 	%f3, [%rd2];
	st.shared.f32 	[%r7+5384], %f3;
	ld.global.f32 	%f4, [%rd2+4];
	st.shared.f32 	[%r7+5388], %f4;
$L__BB0_4:
	setp.ne.s32 	%p9, %r4, 0;
	setp.eq.s32 	%p10, %r6, 0;
	shl.b32 	%r25, %r1, 8;
	add.s32 	%r9, %r18, %r25;
	or.pred  	%p11, %p9, %p10;
	@%p11 bra 	$L__BB0_8;
	@%p8 bra 	$L__BB0_7;
	ld.global.f32 	%f5, [%rd2+-10400];
	st.shared.f32 	[_ZZ11convertTileiiPhPfE8vortTile+5376], %f5;
	ld.global.f32 	%f6, [%rd2+-10396];
	st.shared.f32 	[_ZZ11convertTileiiPhPfE8vortTile+5380], %f6;
$L__BB0_7:
	mad.lo.s32 	%r27, %r5, 1300, %r3;
	shl.b32 	%r28, %r27, 1;
	add.s32 	%r29, %r28, -2600;
	mul.wide.s32 	%rd8, %r29, 4;
	add.s64 	%rd9, %rd1, %rd8;
	ld.global.f32 	%f7, [%rd9];
	st.shared.f32 	[%r9+256], %f7;
	ld.global.f32 	%f8, [%rd9+4];
	st.shared.f32 	[%r9+260], %f8;
$L__BB0_8:
	setp.ne.s32 	%p13, %r4, 29;
	add.s32 	%r10, %r11, -1;
	setp.eq.s32 	%p14, %r6, %r10;
	or.pred  	%p15, %p13, %p14;
	@%p15 bra 	$L__BB0_12;
	@%p5 bra 	$L__BB0_11;
	ld.global.f32 	%f9, [%rd2+10384];
	st.shared.f32 	[_ZZ11convertTileiiPhPfE8vortTile+248], %f9;
	ld.global.f32 	%f10, [%rd2+10388];
	st.shared.f32 	[_ZZ11convertTileiiPhPfE8vortTile+252], %f10;
$L__BB0_11:
	ld.global.f32 	%f11, [%rd2+10392];
	st.shared.f32 	[%r9+504], %f11;
	ld.global.f32 	%f12, [%rd2+10396];
	st.shared.f32 	[%r9+508], %f12;
$L__BB0_12:
	cvta.to.global.u64 	%rd10, %rd3;
	ld.global.f32 	%f13, [%rd2+-8];
	add.s32 	%r31, %r9, %r17;
	st.shared.f32 	[%r31+264], %f13;
	ld.global.f32 	%f14, [%rd2+-4];
	st.shared.f32 	[%r31+268], %f14;
	bar.sync 	0;
	setp.eq.s32 	%p17, %r3, 0;
	selp.b32 	%r32, 1, %r1, %p17;
	setp.eq.s32 	%p18, %r3, %r8;
	selp.b32 	%r33, 1, 2, %p18;
	add.s32 	%r34, %r1, %r33;
	setp.eq.s32 	%p19, %r6, 0;
	selp.b32 	%r35, 1, %r4, %p19;
	setp.eq.s32 	%p20, %r6, %r10;
	selp.b32 	%r36, 1, 2, %p20;
	add.s32 	%r37, %r4, %r36;
	shl.b32 	%r38, %r33, 8;
	add.s32 	%r39, %r9, %r38;
	shl.b32 	%r40, %r35, 3;
	add.s32 	%r41, %r39, %r40;
	ld.shared.f32 	%f15, [%r41+4];
	cvt.f64.f32 	%fd1, %f15;
	shl.b32 	%r42, %r32, 8;
	add.s32 	%r44, %r18, %r42;
	shl.b32 	%r45, %r37, 3;
	add.s32 	%r46, %r44, %r45;
	ld.shared.f32 	%f16, [%r46];
	cvt.f64.f32 	%fd2, %f16;
	ld.shared.f32 	%f17, [%r31+264];
	cvt.f64.f32 	%fd3, %f17;
	ld.shared.f32 	%f18, [%r31+268];
	cvt.f64.f32 	%fd4, %f18;
	sub.f64 	%fd5, %fd1, %fd4;
	sub.s32 	%r47, %r34, %r32;
	cvt.rn.f32.s32 	%f19, %r47;
	mul.f32 	%f20, %f19, 0f3C23D70A;
	cvt.f64.f32 	%fd6, %f20;
	div.rn.f64 	%fd7, %fd5, %fd6;
	cvt.rn.f32.f64 	%f21, %fd7;
	sub.f64 	%fd8, %fd2, %fd3;
	sub.s32 	%r48, %r37, %r35;
	cvt.rn.f32.s32 	%f22, %r48;
	mul.f32 	%f23, %f22, 0f3C23D70A;
	cvt.f64.f32 	%fd9, %f23;
	div.rn.f64 	%fd10, %fd8, %fd9;
	cvt.rn.f32.f64 	%f24, %fd10;
	sub.f32 	%f25, %f21, %f24;
	setp.lt.f32 	%p21, %f25, 0fBE4CCCCD;
	setp.gt.f32 	%p22, %f25, 0f3E4CCCCD;
	selp.b16 	%rs1, 127, -1, %p22;
	selp.b16 	%rs2, 0, %rs1, %p21;
	mad.lo.s32 	%r49, %r12, %r6, %r3;
	cvt.s64.s32 	%rd11, %r49;
	add.s64 	%rd12, %rd10, %rd11;
	st.global.u8 	[%rd12], %rs2;
	bar.sync 	0;
	ret;

}
	// .globl	_Z7convertiiPhPf
.visible .entry _Z7convertiiPhPf(
	.param .u32 _Z7convertiiPhPf_param_0,
	.param .u32 _Z7convertiiPhPf_param_1,
	.param .u64 .ptr .align 1 _Z7convertiiPhPf_param_2,
	.param .u64 .ptr .align 1 _Z7convertiiPhPf_param_3
)
{
	.reg .pred 	%p<5>;
	.reg .b16 	%rs<3>;
	.reg .b32 	%r<29>;
	.reg .b32 	%f<12>;
	.reg .b64 	%rd<13>;
	.reg .b64 	%fd<11>;

	ld.param.u32 	%r1, [_Z7convertiiPhPf_param_0];
	ld.param.u32 	%r2, [_Z7convertiiPhPf_param_1];
	ld.param.u64 	%rd1, [_Z7convertiiPhPf_param_2];
	ld.param.u64 	%rd2, [_Z7convertiiPhPf_param_3];
	cvta.to.global.u64 	%rd3, %rd1;
	cvta.to.global.u64 	%rd4, %rd2;
	mov.u32 	%r3, %tid.x;
	mov.u32 	%r4, %ctaid.x;
	mov.u32 	%r5, %ntid.x;
	mad.lo.s32 	%r6, %r4, %r5, %r3;
	mov.u32 	%r7, %tid.y;
	mov.u32 	%r8, %ctaid.y;
	mov.u32 	%r9, %ntid.y;
	mad.lo.s32 	%r10, %r8, %r9, %r7;
	mad.lo.s32 	%r11, %r2, %r10, %r6;
	max.u32 	%r12, %r6, 1;
	add.s32 	%r13, %r12, -1;
	add.s32 	%r14, %r2, -1;
	setp.ne.s32 	%p1, %r6, %r14;
	selp.u32 	%r15, 1, 0, %p1;
	add.s32 	%r16, %r6, %r15;
	max.u32 	%r17, %r10, 1;
	add.s32 	%r18, %r17, -1;
	add.s32 	%r19, %r1, -1;
	setp.ne.s32 	%p2, %r10, %r19;
	selp.u32 	%r20, 1, 0, %p2;
	add.s32 	%r21, %r10, %r20;
	mad.lo.s32 	%r22, %r18, %r2, %r16;
	shl.b32 	%r23, %r22, 1;
	mad.lo.s32 	%r24, %r21, %r2, %r13;
	shl.b32 	%r25, %r24, 1;
	mul.wide.u32 	%rd5, %r23, 4;
	add.s64 	%rd6, %rd4, %rd5;
	ld.global.f32 	%f1, [%rd6+4];
	cvt.f64.f32 	%fd1, %f1;
	mul.wide.u32 	%rd7, %r25, 4;
	add.s64 	%rd8, %rd4, %rd7;
	ld.global.f32 	%f2, [%rd8];
	cvt.f64.f32 	%fd2, %f2;
	shl.b32 	%r26, %r11, 1;
	mul.wide.u32 	%rd9, %r26, 4;
	add.s64 	%rd10, %rd4, %rd9;
	ld.global.f32 	%f3, [%rd10];
	cvt.f64.f32 	%fd3, %f3;
	ld.global.f32 	%f4, [%rd10+4];
	cvt.f64.f32 	%fd4, %f4;
	sub.f64 	%fd5, %fd1, %fd4;
	sub.s32 	%r27, %r16, %r13;
	cvt.rn.f32.s32 	%f5, %r27;
	mul.f32 	%f6, %f5, 0f3C23D70A;
	cvt.f64.f32 	%fd6, %f6;
	div.rn.f64 	%fd7, %fd5, %fd6;
	cvt.rn.f32.f64 	%f7, %fd7;
	sub.f64 	%fd8, %fd2, %fd3;
	sub.s32 	%r28, %r21, %r18;
	cvt.rn.f32.s32 	%f8, %r28;
	mul.f32 	%f9, %f8, 0f3C23D70A;
	cvt.f64.f32 	%fd9, %f9;
	div.rn.f64 	%fd10, %fd8, %fd9;
	cvt.rn.f32.f64 	%f10, %fd10;
	sub.f32 	%f11, %f7, %f10;
	setp.lt.f32 	%p3, %f11, 0fBE4CCCCD;
	setp.gt.f32 	%p4, %f11, 0f3E4CCCCD;
	selp.b16 	%rs1, 127, -1, %p4;
	selp.b16 	%rs2, 0, %rs1, %p3;
	cvt.s64.s32 	%rd11, %r11;
	add.s64 	%rd12, %rd3, %rd11;
	st.global.u8 	[%rd12], %rs2;
	ret;

}


// ===== COMPILED SASS (sm_100) =====

	.target	sm_100

	.elftype	@"ET_EXEC"


//--------------------- .note.nv.tkinfo           --------------------------
	.section	.note.nv.tkinfo,"",@"SHT_NOTE"
	.sectionflags	@"SHF_NOTE_NV_TKINFO"
	.tkinfo
        /*0018*/ 	.word	0x00000002
        /*0030*/ 	.string	""
        /*0030*/ 	.string	"ptxas"
        /*0030*/ 	.string	"Cuda compilation tools, release 13.0, V13.0.88"
        /*0030*/ 	.string	"Build cuda_13.0.r13.0/compiler.36424714_0"
        /*0030*/ 	.string	"-arch sm_100 -m 64 "



//--------------------- .note.nv.cuinfo           --------------------------
	.section	.note.nv.cuinfo,"",@"SHT_NOTE"
	.sectionflags	@"SHF_NOTE_NV_CUINFO"
        /*0018*/ 	.short	0x0002
        /*001a*/ 	.short	0x0064
        /*001c*/ 	.short	0x0082
	.zero		2


//--------------------- .nv.info                  --------------------------
	.section	.nv.info,"",@"SHT_CUDA_INFO"
	.align	4


	//----- nvinfo : EIATTR_REGCOUNT
	.align		4
        /*0000*/ 	.byte	0x04, 0x2f
        /*0002*/ 	.short	(.L_1 - .L_0)
	.align		4
.L_0:
        /*0004*/ 	.word	index@(_Z11convertTileiiPhPf)
        /*0008*/ 	.word	0x0000001e


	//----- nvinfo : EIATTR_FRAME_SIZE
	.align		4
.L_1:
        /*000c*/ 	.byte	0x04, 0x11
        /*000e*/ 	.short	(.L_3 - .L_2)
	.align		4
.L_2:
        /*0010*/ 	.word	index@($__internal_1_$__cuda_sm20_div_rn_f64_full)
        /*0014*/ 	.word	0x00000000


	//----- nvinfo : EIATTR_FRAME_SIZE
	.align		4
.L_3:
        /*0018*/ 	.byte	0x04, 0x11
        /*001a*/ 	.short	(.L_5 - .L_4)
	.align		4
.L_4:
        /*001c*/ 	.word	index@(_Z11convertTileiiPhPf)
        /*0020*/ 	.word	0x00000000


	//----- nvinfo : EIATTR_REGCOUNT
	.align		4
.L_5:
        /*0024*/ 	.byte	0x04, 0x2f
        /*0026*/ 	.short	(.L_7 - .L_6)
	.align		4
.L_6:
        /*0028*/ 	.word	index@(_Z7convertiiPhPf)
        /*002c*/ 	.word	0x0000001e


	//----- nvinfo : EIATTR_FRAME_SIZE
	.align		4
.L_7:
        /*0030*/ 	.byte	0x04, 0x11
        /*0032*/ 	.short	(.L_9 - .L_8)
	.align		4
.L_8:
        /*0034*/ 	.word	index@($__internal_0_$__cuda_sm20_div_rn_f64_full)
        /*0038*/ 	.word	0x00000000


	//----- nvinfo : EIATTR_FRAME_SIZE
	.align		4
.L_9:
        /*003c*/ 	.byte	0x04, 0x11
        /*003e*/ 	.short	(.L_11 - .L_10)
	.align		4
.L_10:
        /*0040*/ 	.word	index@(_Z7convertiiPhPf)
        /*0044*/ 	.word	0x00000000


	//----- nvinfo : EIATTR_MIN_STACK_SIZE
	.align		4
.L_11:
        /*0048*/ 	.byte	0x04, 0x12
        /*004a*/ 	.short	(.L_13 - .L_12)
	.align		4
.L_12:
        /*004c*/ 	.word	index@(_Z7convertiiPhPf)
        /*0050*/ 	.word	0x00000000


	//----- nvinfo : EIATTR_MIN_STACK_SIZE
	.align		4
.L_13:
        /*0054*/ 	.byte	0x04, 0x12
        /*0056*/ 	.short	(.L_15 - .L_14)
	.align		4
.L_14:
        /*0058*/ 	.word	index@(_Z11convertTileiiPhPf)
        /*005c*/ 	.word	0x00000000
.L_15:


//--------------------- .nv.compat                --------------------------
	.section	.nv.compat,"",@"SHT_CUDA_COMPAT_INFO"
	.align	4
        /*0000*/ 	.byte	0x02, 0x09, 0x00, 0x00, 0x02, 0x02, 0x01, 0x00, 0x02, 0x05, 0x05, 0x00, 0x03, 0x07, 0x01, 0x01
        /*0010*/ 	.byte	0x02, 0x03, 0x00, 0x00, 0x02, 0x06, 0x01, 0x00, 0x04, 0x0b, 0x08, 0x00, 0x01, 0x00, 0x00, 0x00
        /*0020*/ 	.byte	0x00, 0x00, 0x00, 0x00


//--------------------- .nv.info._Z7convertiiPhPf --------------------------
	.section	.nv.info._Z7convertiiPhPf,"",@"SHT_CUDA_INFO"
	.sectionflags	@""
	.align	4


	//----- nvinfo : EIATTR_CUDA_API_VERSION
	.align		4
        /*0000*/ 	.byte	0x04, 0x37
        /*0002*/ 	.short	(.L_17 - .L_16)
.L_16:
        /*0004*/ 	.word	0x00000082


	//----- nvinfo : EIATTR_KPARAM_INFO
	.align		4
.L_17:
        /*0008*/ 	.byte	0x04, 0x17
        /*000a*/ 	.short	(.L_19 - .L_18)
.L_18:
        /*000c*/ 	.word	0x00000000
        /*0010*/ 	.short	0x0003
        /*0012*/ 	.short	0x0010
        /*0014*/ 	.byte	0x00, 0xf5, 0x21, 0x00


	//----- nvinfo : EIATTR_KPARAM_INFO
	.align		4
.L_19:
        /*0018*/ 	.byte	0x04, 0x17
        /*001a*/ 	.short	(.L_21 - .L_20)
.L_20:
        /*001c*/ 	.word	0x00000000
        /*0020*/ 	.short	0x0002
        /*0022*/ 	.short	0x0008
        /*0024*/ 	.byte	0x00, 0xf5, 0x21, 0x00


	//----- nvinfo : EIATTR_KPARAM_INFO
	.align		4
.L_21:
        /*0028*/ 	.byte	0x04, 0x17
        /*002a*/ 	.short	(.L_23 - .L_22)
.L_22:
        /*002c*/ 	.word	0x00000000
        /*0030*/ 	.short	0x0001
        /*0032*/ 	.short	0x0004
        /*0034*/ 	.byte	0x00, 0xf0, 0x11, 0x00


	//----- nvinfo : EIATTR_KPARAM_INFO
	.align		4
.L_23:
        /*0038*/ 	.byte	0x04, 0x17
        /*003a*/ 	.short	(.L_25 - .L_24)
.L_24:
        /*003c*/ 	.word	0x00000000
        /*0040*/ 	.short	0x0000
        /*0042*/ 	.short	0x0000
        /*0044*/ 	.byte	0x00, 0xf0, 0x11, 0x00


	//----- nvinfo : EIATTR_SPARSE_MMA_MASK
	.align		4
.L_25:
        /*0048*/ 	.byte	0x03, 0x50
        /*004a*/ 	.short	0x0000


	//----- nvinfo : EIATTR_MAXREG_COUNT
	.align		4
        /*004c*/ 	.byte	0x03, 0x1b
        /*004e*/ 	.short	0x00ff


	//----- nvinfo : EIATTR_MERCURY_ISA_VERSION
	.align		4
        /*0050*/ 	.byte	0x03, 0x5f
        /*0052*/ 	.short	0x0101


	//----- nvinfo : EIATTR_VRC_CTA_INIT_COUNT
	.align		4
        /*0054*/ 	.byte	0x02, 0x4a
	.zero		1
	.zero		1


	//----- nvinfo : EIATTR_EXIT_INSTR_OFFSETS
	.align		4
        /*0058*/ 	.byte	0x04, 0x1c
        /*005a*/ 	.short	(.L_27 - .L_26)


	//   ....[0]....
.L_26:
        /*005c*/ 	.word	0x000006a0


	//----- nvinfo : EIATTR_CRS_STACK_SIZE
	.align		4
.L_27:
        /*0060*/ 	.byte	0x04, 0x1e
        /*0062*/ 	.short	(.L_29 - .L_28)
.L_28:
        /*0064*/ 	.word	0x00000000


	//----- nvinfo : EIATTR_CBANK_PARAM_SIZE
	.align		4
.L_29:
        /*0068*/ 	.byte	0x03, 0x19
        /*006a*/ 	.short	0x0018


	//----- nvinfo : EIATTR_PARAM_CBANK
	.align		4
        /*006c*/ 	.byte	0x04, 0x0a
        /*006e*/ 	.short	(.L_31 - .L_30)
	.align		4
.L_30:
        /*0070*/ 	.word	index@(.nv.constant0._Z7convertiiPhPf)
        /*0074*/ 	.short	0x0380
        /*0076*/ 	.short	0x0018


	//----- nvinfo : EIATTR_SW_WAR
	.align		4
.L_31:
        /*0078*/ 	.byte	0x04, 0x36
        /*007a*/ 	.short	(.L_33 - .L_32)
.L_32:
        /*007c*/ 	.word	0x00000008
.L_33:


//--------------------- .nv.info._Z11convertTileiiPhPf --------------------------
	.section	.nv.info._Z11convertTileiiPhPf,"",@"SHT_CUDA_INFO"
	.sectionflags	@""
	.align	4


	//----- nvinfo : EIATTR_CUDA_API_VERSION
	.align		4
        /*0000*/ 	.byte	0x04, 0x37
        /*0002*/ 	.short	(.L_35 - .L_34)
.L_34:
        /*0004*/ 	.word	0x00000082


	//----- nvinfo : EIATTR_KPARAM_INFO
	.align		4
.L_35:
        /*0008*/ 	.byte	0x04, 0x17
        /*000a*/ 	.short	(.L_37 - .L_36)
.L_36:
        /*000c*/ 	.word	0x00000000
        /*0010*/ 	.short	0x0003
        /*0012*/ 	.short	0x0010
        /*0014*/ 	.byte	0x00, 0xf5, 0x21, 0x00


	//----- nvinfo : EIATTR_KPARAM_INFO
	.align		4
.L_37:
        /*0018*/ 	.byte	0x04, 0x17
        /*001a*/ 	.short	(.L_39 - .L_38)
.L_38:
        /*001c*/ 	.word	0x00000000
        /*0020*/ 	.short	0x0002
        /*0022*/ 	.short	0x0008
        /*0024*/ 	.byte	0x00, 0xf5, 0x21, 0x00


	//----- nvinfo : EIATTR_KPARAM_INFO
	.align		4
.L_39:
        /*0028*/ 	.byte	0x04, 0x17
        /*002a*/ 	.short	(.L_41 - .L_40)
.L_40:
        /*002c*/ 	.word	0x00000000
        /*0030*/ 	.short	0x0001
        /*0032*/ 	.short	0x0004
        /*0034*/ 	.byte	0x00, 0xf0, 0x11, 0x00


	//----- nvinfo : EIATTR_KPARAM_INFO
	.align		4
.L_41:
        /*0038*/ 	.byte	0x04, 0x17
        /*003a*/ 	.short	(.L_43 - .L_42)
.L_42:
        /*003c*/ 	.word	0x00000000
        /*0040*/ 	.short	0x0000
        /*0042*/ 	.short	0x0000
        /*0044*/ 	.byte	0x00, 0xf0, 0x11, 0x00


	//----- nvinfo : EIATTR_SPARSE_MMA_MASK
	.align		4
.L_43:
        /*0048*/ 	.byte	0x03, 0x50
        /*004a*/ 	.short	0x0000


	//----- nvinfo : EIATTR_MAXREG_COUNT
	.align		4
        /*004c*/ 	.byte	0x03, 0x1b
        /*004e*/ 	.short	0x00ff


	//----- nvinfo : EIATTR_NUM_BARRIERS
	.align		4
        /*0050*/ 	.byte	0x02, 0x4c
        /*0052*/ 	.byte	0x01
	.zero		1


	//----- nvinfo : EIATTR_MERCURY_ISA_VERSION
	.align		4
        /*0054*/ 	.byte	0x03, 0x5f
        /*0056*/ 	.short	0x0101


	//----- nvinfo : EIATTR_VRC_CTA_INIT_COUNT
	.align		4
        /*0058*/ 	.byte	0x02, 0x4a
	.zero		1
	.zero		1


	//----- nvinfo : EIATTR_EXIT_INSTR_OFFSETS
	.align		4
        /*005c*/ 	.byte	0x04, 0x1c
        /*005e*/ 	.short	(.L_45 - .L_44)


	//   ....[0]....
.L_44:
        /*0060*/ 	.word	0x000009d0


	//----- nvinfo : EIATTR_CRS_STACK_SIZE
	.align		4
.L_45:
        /*0064*/ 	.byte	0x04, 0x1e
        /*0066*/ 	.short	(.L_47 - .L_46)
.L_46:
        /*0068*/ 	.word	0x00000000


	//----- nvinfo : EIATTR_CBANK_PARAM_SIZE
	.align		4
.L_47:
        /*006c*/ 	.byte	0x03, 0x19
        /*006e*/ 	.short	0x0018


	//----- nvinfo : EIATTR_PARAM_CBANK
	.align		4
        /*0070*/ 	.byte	0x04, 0x0a
        /*0072*/ 	.short	(.L_49 - .L_48)
	.align		4
.L_48:
        /*0074*/ 	.word	index@(.nv.constant0._Z11convertTileiiPhPf)
        /*0078*/ 	.short	0x0380
        /*007a*/ 	.short	0x0018


	//----- nvinfo : EIATTR_SW_WAR
	.align		4
.L_49:
        /*007c*/ 	.byte	0x04, 0x36
        /*007e*/ 	.short	(.L_51 - .L_50)
.L_50:
        /*0080*/ 	.word	0x00000008
.L_51:


//--------------------- .nv.callgraph             --------------------------
	.section	.nv.callgraph,"",@"SHT_CUDA_CALLGRAPH"
	.align	4
	.sectionentsize	8
	.align		4
        /*0000*/ 	.word	0x00000000
	.align		4
        /*0004*/ 	.word	0xffffffff
	.align		4
        /*0008*/ 	.word	0x00000000
	.align		4
        /*000c*/ 	.word	0xfffffffe
	.align		4
        /*0010*/ 	.word	0x00000000
	.align		4
        /*0014*/ 	.word	0xfffffffd
	.align		4
        /*0018*/ 	.word	0x00000000
	.align		4
        /*001c*/ 	.word	0xfffffffc


//--------------------- .text._Z7convertiiPhPf    --------------------------
	.section	.text._Z7convertiiPhPf,"ax",@progbits
	.align	128
        .global         _Z7convertiiPhPf
        .type           _Z7convertiiPhPf,@function
        .size           _Z7convertiiPhPf,(.L_x_24 - _Z7convertiiPhPf)
        .other          _Z7convertiiPhPf,@"STO_CUDA_ENTRY STV_DEFAULT"
_Z7convertiiPhPf:
.text._Z7convertiiPhPf:
[----:B------:R-:W-:Y:S01]  /*0000*/  LDC R1, c[0x0][0x37c] ;  /* 0x0000df00ff017b82 */ /* 0x000fe20000000800 */
[----:B------:R-:W0:Y:S07]  /*0010*/  S2R R12, SR_TID.X ;  /* 0x00000000000c7919 */ /* 0x000e2e0000002100 */
[----:B------:R-:W0:Y:S01]  /*0020*/  S2UR UR7, SR_CTAID.X ;  /* 0x00000000000779c3 */ /* 0x000e220000002500 */
[----:B------:R-:W1:Y:S01]  /*0030*/  LDCU.64 UR4, c[0x0][0x380] ;  /* 0x00007000ff0477ac */ /* 0x000e620008000a00 */
[----:B------:R-:W2:Y:S06]  /*0040*/  S2R R13, SR_TID.Y ;  /* 0x00000000000d7919 */ /* 0x000eac0000002200 */
[----:B------:R-:W0:Y:S08]  /*0050*/  LDC R3, c[0x0][0x360] ;  /* 0x0000d800ff037b82 */ /* 0x000e300000000800 */
[----:B------:R-:W2:Y:S01]  /*0060*/  S2UR UR8, SR_CTAID.Y ;  /* 0x00000000000879c3 */ /* 0x000ea20000002600 */
[----:B-1----:R-:W-:-:S07]  /*0070*/  UIADD3 UR6, UPT, UPT, UR5, -0x1, URZ ;  /* 0xffffffff05067890 */ /* 0x002fce000fffe0ff */
[----:B------:R-:W2:Y:S01]  /*0080*/  LDC R0, c[0x0][0x364] ;  /* 0x0000d900ff007b82 */ /* 0x000ea20000000800 */
[----:B0-----:R-:W-:-:S07]  /*0090*/  IMAD R12, R3, UR7, R12 ;  /* 0x00000007030c7c24 */ /* 0x001fce000f8e020c */
[----:B------:R-:W0:Y:S01]  /*00a0*/  LDC.64 R6, c[0x0][0x390] ;  /* 0x0000e400ff067b82 */ /* 0x000e220000000a00 */
[C---:B------:R-:W-:Y:S01]  /*00b0*/  VIADD R15, R12.reuse, 0x1 ;  /* 0x000000010c0f7836 */ /* 0x040fe20000000000 */
[----:B------:R-:W-:Y:S01]  /*00c0*/  ISETP.NE.AND P0, PT, R12, UR6, PT ;  /* 0x000000060c007c0c */ /* 0x000fe2000bf05270 */
[----:B------:R-:W1:Y:S01]  /*00d0*/  LDCU.64 UR6, c[0x0][0x358] ;  /* 0x00006b00ff0677ac */ /* 0x000e620008000a00 */
[----:B--2---:R-:W-:-:S11]  /*00e0*/  IMAD R13, R0, UR8, R13 ;  /* 0x00000008000d7c24 */ /* 0x004fd6000f8e020d */
[--C-:B------:R-:W-:Y:S02]  /*00f0*/  @!P0 IMAD.MOV R15, RZ, RZ, R12.reuse ;  /* 0x000000ffff0f8224 */ /* 0x100fe400078e020c */
[C---:B------:R-:W-:Y:S01]  /*0100*/  IMAD R3, R13.reuse, UR5, R12 ;  /* 0x000000050d037c24 */ /* 0x040fe2000f8e020c */
[----:B------:R-:W-:-:S03]  /*0110*/  VIMNMX.U32 R2, PT, PT, R13, 0x1, !PT ;  /* 0x000000010d027848 */ /* 0x000fc60007fe0000 */
[----:B------:R-:W-:Y:S02]  /*0120*/  IMAD.SHL.U32 R11, R3, 0x2, RZ ;  /* 0x00000002030b7824 */ /* 0x000fe400078e00ff */
[----:B------:R-:W-:Y:S02]  /*0130*/  VIADD R2, R2, 0xffffffff ;  /* 0xffffffff02027836 */ /* 0x000fe40000000000 */
[----:B0-----:R-:W-:-:S04]  /*0140*/  IMAD.WIDE.U32 R10, R11, 0x4, R6 ;  /* 0x000000040b0a7825 */ /* 0x001fc800078e0006 */
[----:B------:R-:W-:Y:S01]  /*0150*/  IMAD R0, R2, UR5, R15 ;  /* 0x0000000502007c24 */ /* 0x000fe2000f8e020f */
[----:B-1----:R-:W2:Y:S03]  /*0160*/  LDG.E R4, desc[UR6][R10.64+0x4] ;  /* 0x000004060a047981 */ /* 0x002ea6000c1e1900 */
[----:B------:R-:W-:Y:S01]  /*0170*/  IMAD.SHL.U32 R9, R0, 0x2, RZ ;  /* 0x0000000200097824 */ /* 0x000fe200078e00ff */
[----:B------:R-:W-:Y:S01]  /*0180*/  UIADD3 UR4, UPT, UPT, UR4, -0x1, URZ ;  /* 0xffffffff04047890 */ /* 0x000fe2000fffe0ff */
[----:B------:R-:W-:Y:S01]  /*0190*/  VIMNMX.U32 R12, PT, PT, R12, 0x1, !PT ;  /* 0x000000010c0c7848 */ /* 0x000fe20007fe0000 */
[----:B------:R-:W-:Y:S01]  /*01a0*/  VIADD R5, R13, 0x1 ;  /* 0x000000010d057836 */ /* 0x000fe20000000000 */
[----:B------:R-:W3:Y:S01]  /*01b0*/  LDG.E R14, desc[UR6][R10.64] ;  /* 0x000000060a0e7981 */ /* 0x000ee2000c1e1900 */
[----:B------:R-:W-:-:S05]  /*01c0*/  IMAD.WIDE.U32 R8, R9, 0x4, R6 ;  /* 0x0000000409087825 */ /* 0x000fca00078e0006 */
[----:B------:R0:W4:Y:S01]  /*01d0*/  LDG.E R0, desc[UR6][R8.64+0x4] ;  /* 0x0000040608007981 */ /* 0x000122000c1e1900 */
[----:B------:R-:W-:Y:S01]  /*01e0*/  ISETP.NE.AND P0, PT, R13, UR4, PT ;  /* 0x000000040d007c0c */ /* 0x000fe2000bf05270 */
[----:B------:R-:W-:-:S12]  /*01f0*/  VIADD R16, R12, 0xffffffff ;  /* 0xffffffff0c107836 */ /* 0x000fd80000000000 */
[----:B------:R-:W-:-:S04]  /*0200*/  @!P0 IMAD.MOV R5, RZ, RZ, R13 ;  /* 0x000000ffff058224 */ /* 0x000fc800078e020d */
[----:B------:R-:W-:-:S04]  /*0210*/  IMAD R12, R5, UR5, R16 ;  /* 0x00000005050c7c24 */ /* 0x000fc8000f8e0210 */
[----:B------:R-:W-:-:S04]  /*0220*/  IMAD.SHL.U32 R13, R12, 0x2, RZ ;  /* 0x000000020c0d7824 */ /* 0x000fc800078e00ff */
[----:B------:R-:W-:-:S06]  /*0230*/  IMAD.WIDE.U32 R12, R13, 0x4, R6 ;  /* 0x000000040d0c7825 */ /* 0x000fcc00078e0006 */
[----:B------:R-:W5:Y:S01]  /*0240*/  LDG.E R12, desc[UR6][R12.64] ;  /* 0x000000060c0c7981 */ /* 0x000f62000c1e1900 */
[----:B------:R-:W-:-:S05]  /*0250*/  IMAD.IADD R15, R15, 0x1, -R16 ;  /* 0x000000010f0f7824 */ /* 0x000fca00078e0a10 */
[----:B------:R-:W-:-:S05]  /*0260*/  I2FP.F32.S32 R15, R15 ;  /* 0x0000000f000f7245 */ /* 0x000fca0000201400 */
[----:B0-----:R-:W-:-:S06]  /*0270*/  FMUL R8, R15, 0.0099999997764825820923 ;  /* 0x3c23d70a0f087820 */ /* 0x001fcc0000400000 */
[----:B------:R-:W0:Y:S01]  /*0280*/  F2F.F64.F32 R8, R8 ;  /* 0x0000000800087310 */ /* 0x000e220000201800 */
[----:B------:R-:W-:-:S07]  /*0290*/  IMAD.MOV.U32 R16, RZ, RZ, 0x1 ;  /* 0x00000001ff107424 */ /* 0x000fce00078e00ff */
[----:B0-----:R-:W0:Y:S02]  /*02a0*/  MUFU.RCP64H R17, R9 ;  /* 0x0000000900117308 */ /* 0x001e240000001800 */
[----:B0-----:R-:W-:-:S08]  /*02b0*/  DFMA R6, -R8, R16, 1 ;  /* 0x3ff000000806742b */ /* 0x001fd00000000110 */
[----:B------:R-:W-:-:S08]  /*02c0*/  DFMA R18, R6, R6, R6 ;  /* 0x000000060612722b */ /* 0x000fd00000000006 */
[----:B------:R-:W-:-:S08]  /*02d0*/  DFMA R18, R16, R18, R16 ;  /* 0x000000121012722b */ /* 0x000fd00000000010 */
[----:B------:R-:W-:-:S08]  /*02e0*/  DFMA R16, -R8, R18, 1 ;  /* 0x3ff000000810742b */ /* 0x000fd00000000112 */
[----:B------:R-:W-:Y:S01]  /*02f0*/  DFMA R16, R18, R16, R18 ;  /* 0x000000101210722b */ /* 0x000fe20000000012 */
[----:B------:R-:W-:Y:S01]  /*0300*/  BSSY.RECONVERGENT B0, `(.L_x_0) ;  /* 0x0000013000007945 */ /* 0x000fe20003800200 */
[----:B--2---:R-:W-:Y:S08]  /*0310*/  F2F.F64.F32 R6, R4 ;  /* 0x0000000400067310 */ /* 0x004ff00000201800 */
[----:B----4-:R-:W0:Y:S02]  /*0320*/  F2F.F64.F32 R10, R0 ;  /* 0x00000000000a7310 */ /* 0x010e240000201800 */
[----:B0-----:R-:W-:-:S08]  /*0330*/  DADD R10, R10, -R6 ;  /* 0x000000000a0a7229 */ /* 0x001fd00000000806 */
[----:B------:R-:W-:-:S08]  /*0340*/  DMUL R6, R10, R16 ;  /* 0x000000100a067228 */ /* 0x000fd00000000000 */
[----:B------:R-:W-:-:S08]  /*0350*/  DFMA R18, -R8, R6, R10 ;  /* 0x000000060812722b */ /* 0x000fd0000000010a */
[----:B------:R-:W-:Y:S01]  /*0360*/  DFMA R6, R16, R18, R6 ;  /* 0x000000121006722b */ /* 0x000fe20000000006 */
[----:B------:R-:W-:Y:S01]  /*0370*/  FSETP.GEU.AND P1, PT, |R11|, 6.5827683646048100446e-37, PT ;  /* 0x036000000b00780b */ /* 0x000fe20003f2e200 */
[----:B---3--:R-:W0:Y:S08]  /*0380*/  F2F.F64.F32 R14, R14 ;  /* 0x0000000e000e7310 */ /* 0x008e300000201800 */
[----:B------:R-:W-:Y:S01]  /*0390*/  FFMA R16, RZ, R9, R7 ;  /* 0x00000009ff107223 */ /* 0x000fe20000000007 */
[----:B-----5:R-:W1:Y:S04]  /*03a0*/  F2F.F64.F32 R12, R12 ;  /* 0x0000000c000c7310 */ /* 0x020e680000201800 */
[----:B------:R-:W-:-:S13]  /*03b0*/  FSETP.GT.AND P0, PT, |R16|, 1.469367938527859385e-39, PT ;  /* 0x001000001000780b */ /* 0x000fda0003f04200 */
[----:B01----:R-:W-:Y:S05]  /*03c0*/  @P0 BRA P1, `(.L_x_1) ;  /* 0x0000000000180947 */ /* 0x003fea0000800000 */
[----:B------:R-:W-:Y:S01]  /*03d0*/  IMAD.MOV.U32 R6, RZ, RZ, R10 ;  /* 0x000000ffff067224 */ /* 0x000fe200078e000a */
[----:B------:R-:W-:Y:S01]  /*03e0*/  MOV R0, 0x410 ;  /* 0x0000041000007802 */ /* 0x000fe20000000f00 */
[----:B------:R-:W-:-:S07]  /*03f0*/  IMAD.MOV.U32 R7, RZ, RZ, R11 ;  /* 0x000000ffff077224 */ /* 0x000fce00078e000b */
[----:B------:R-:W-:Y:S05]  /*0400*/  CALL.REL.NOINC `($__internal_0_$__cuda_sm20_div_rn_f64_full) ;  /* 0x0000000000a87944 */ /* 0x000fea0003c00000 */
[----:B------:R-:W-:Y:S02]  /*0410*/  IMAD.MOV.U32 R6, RZ, RZ, R4 ;  /* 0x000000ffff067224 */ /* 0x000fe400078e0004 */
[----:B------:R-:W-:-:S07]  /*0420*/  IMAD.MOV.U32 R7, RZ, RZ, R19 ;  /* 0x000000ffff077224 */ /* 0x000fce00078e0013 */
.L_x_1:
[----:B------:R-:W-:Y:S05]  /*0430*/  BSYNC.RECONVERGENT B0 ;  /* 0x0000000000007941 */ /* 0x000fea0003800200 */
.L_x_0:
[----:B------:R-:W-:Y:S01]  /*0440*/  IMAD.IADD R2, R5, 0x1, -R2 ;  /* 0x0000000105027824 */ /* 0x000fe200078e0a02 */
[----:B------:R-:W-:Y:S01]  /*0450*/  DADD R14, R12, -R14 ;  /* 0x000000000c0e7229 */ /* 0x000fe2000000080e */
[----:B------:R-:W-:Y:S01]  /*0460*/  IMAD.MOV.U32 R4, RZ, RZ, 0x1 ;  /* 0x00000001ff047424 */ /* 0x000fe200078e00ff */
[----:B------:R-:W-:Y:S02]  /*0470*/  BSSY.RECONVERGENT B0, `(.L_x_2) ;  /* 0x0000017000007945 */ /* 0x000fe40003800200 */
[----:B------:R-:W-:-:S05]  /*0480*/  I2FP.F32.S32 R2, R2 ;  /* 0x0000000200027245 */ /* 0x000fca0000201400 */
[----:B------:R-:W-:Y:S01]  /*0490*/  FMUL R2, R2, 0.0099999997764825820923 ;  /* 0x3c23d70a02027820 */ /* 0x000fe20000400000 */
[----:B------:R-:W-:-:S03]  /*04a0*/  FSETP.GEU.AND P1, PT, |R15|, 6.5827683646048100446e-37, PT ;  /* 0x036000000f00780b */ /* 0x000fc60003f2e200 */
[----:B------:R-:W0:Y:S08]  /*04b0*/  F2F.F64.F32 R8, R2 ;  /* 0x0000000200087310 */ /* 0x000e300000201800 */
[----:B------:R1:W2:Y:S08]  /*04c0*/  F2F.F32.F64 R2, R6 ;  /* 0x0000000600027310 */ /* 0x0002b00000301000 */
[----:B0-----:R-:W0:Y:S02]  /*04d0*/  MUFU.RCP64H R5, R9 ;  /* 0x0000000900057308 */ /* 0x001e240000001800 */
[----:B0-----:R-:W-:-:S08]  /*04e0*/  DFMA R10, -R8, R4, 1 ;  /* 0x3ff00000080a742b */ /* 0x001fd00000000104 */
[----:B------:R-:W-:-:S08]  /*04f0*/  DFMA R10, R10, R10, R10 ;  /* 0x0000000a0a0a722b */ /* 0x000fd0000000000a */
[----:B------:R-:W-:-:S08]  /*0500*/  DFMA R10, R4, R10, R4 ;  /* 0x0000000a040a722b */ /* 0x000fd00000000004 */
[----:B------:R-:W-:-:S08]  /*0510*/  DFMA R4, -R8, R10, 1 ;  /* 0x3ff000000804742b */ /* 0x000fd0000000010a */
[----:B------:R-:W-:-:S08]  /*0520*/  DFMA R4, R10, R4, R10 ;  /* 0x000000040a04722b */ /* 0x000fd0000000000a */
[----:B------:R-:W-:-:S08]  /*0530*/  DMUL R10, R14, R4 ;  /* 0x000000040e0a7228 */ /* 0x000fd00000000000 */
[----:B------:R-:W-:-:S08]  /*0540*/  DFMA R12, -R8, R10, R14 ;  /* 0x0000000a080c722b */ /* 0x000fd0000000010e */
[----:B------:R-:W-:-:S10]  /*0550*/  DFMA R4, R4, R12, R10 ;  /* 0x0000000c0404722b */ /* 0x000fd4000000000a */
[----:B------:R-:W-:-:S05]  /*0560*/  FFMA R0, RZ, R9, R5 ;  /* 0x00000009ff007223 */ /* 0x000fca0000000005 */
[----:B------:R-:W-:-:S13]  /*0570*/  FSETP.GT.AND P0, PT, |R0|, 1.469367938527859385e-39, PT ;  /* 0x001000000000780b */ /* 0x000fda0003f04200 */
[----:B-12---:R-:W-:Y:S05]  /*0580*/  @P0 BRA P1, `(.L_x_3) ;  /* 0x0000000000140947 */ /* 0x006fea0000800000 */
[----:B------:R-:W-:Y:S01]  /*0590*/  IMAD.MOV.U32 R6, RZ, RZ, R14 ;  /* 0x000000ffff067224 */ /* 0x000fe200078e000e */
[----:B------:R-:W-:Y:S01]  /*05a0*/  MOV R0, 0x5d0 ;  /* 0x000005d000007802 */ /* 0x000fe20000000f00 */
[----:B------:R-:W-:-:S07]  /*05b0*/  IMAD.MOV.U32 R7, RZ, RZ, R15 ;  /* 0x000000ffff077224 */ /* 0x000fce00078e000f */
[----:B------:R-:W-:Y:S05]  /*05c0*/  CALL.REL.NOINC `($__internal_0_$__cuda_sm20_div_rn_f64_full) ;  /* 0x0000000000387944 */ /* 0x000fea0003c00000 */
[----:B------:R-:W-:-:S07]  /*05d0*/  IMAD.MOV.U32 R5, RZ, RZ, R19 ;  /* 0x000000ffff057224 */ /* 0x000fce00078e0013 */
.L_x_3:
[----:B------:R-:W-:Y:S05]  /*05e0*/  BSYNC.RECONVERGENT B0 ;  /* 0x0000000000007941 */ /* 0x000fea0003800200 */
.L_x_2:
[----:B------:R-:W0:Y:S01]  /*05f0*/  F2F.F32.F64 R5, R4 ;  /* 0x0000000400057310 */ /* 0x000e220000301000 */
[----:B------:R-:W1:Y:S01]  /*0600*/  LDCU.64 UR4, c[0x0][0x388] ;  /* 0x00007100ff0477ac */ /* 0x000e620008000a00 */
[----:B------:R-:W-:Y:S02]  /*0610*/  IMAD.MOV.U32 R0, RZ, RZ, 0x7f ;  /* 0x0000007fff007424 */ /* 0x000fe400078e00ff */
[----:B0-----:R-:W-:-:S05]  /*0620*/  FADD R2, R2, -R5 ;  /* 0x8000000502027221 */ /* 0x001fca0000000000 */
[C---:B------:R-:W-:Y:S02]  /*0630*/  FSETP.GT.AND P0, PT, R2.reuse, 0.20000000298023223877, PT ;  /* 0x3e4ccccd0200780b */ /* 0x040fe40003f04000 */
[----:B------:R-:W-:Y:S02]  /*0640*/  FSETP.GEU.AND P1, PT, R2, -0.20000000298023223877, PT ;  /* 0xbe4ccccd0200780b */ /* 0x000fe40003f2e000 */
[C---:B-1----:R-:W-:Y:S02]  /*0650*/  IADD3 R2, P2, PT, R3.reuse, UR4, RZ ;  /* 0x0000000403027c10 */ /* 0x042fe4000ff5e0ff */
[----:B------:R-:W-:Y:S02]  /*0660*/  SEL R0, R0, 0xffff, P0 ;  /* 0x0000ffff00007807 */ /* 0x000fe40000000000 */
[----:B------:R-:W-:Y:S02]  /*0670*/  LEA.HI.X.SX32 R3, R3, UR5, 0x1, P2 ;  /* 0x0000000503037c11 */ /* 0x000fe400090f0eff */
[----:B------:R-:W-:-:S05]  /*0680*/  SEL R7, R0, RZ, P1 ;  /* 0x000000ff00077207 */ /* 0x000fca0000800000 */
[----:B------:R-:W-:Y:S01]  /*0690*/  STG.E.U8 desc[UR6][R2.64], R7 ;  /* 0x0000000702007986 */ /* 0x000fe2000c101106 */
[----:B------:R-:W-:Y:S05]  /*06a0*/  EXIT ;  /* 0x000000000000794d */ /* 0x000fea0003800000 */
        .weak           $__internal_0_$__cuda_sm20_div_rn_f64_full
        .type           $__internal_0_$__cuda_sm20_div_rn_f64_full,@function
        .size           $__internal_0_$__cuda_sm20_div_rn_f64_full,(.L_x_24 - $__internal_0_$__cuda_sm20_div_rn_f64_full)
$__internal_0_$__cuda_sm20_div_rn_f64_full:
[C---:B------:R-:W-:Y:S01]  /*06b0*/  FSETP.GEU.AND P0, PT, |R9|.reuse, 1.469367938527859385e-39, PT ;  /* 0x001000000900780b */ /* 0x040fe20003f0e200 */
[----:B------:R-:W-:Y:S01]  /*06c0*/  IMAD.MOV.U32 R24, RZ, RZ, 0x1ca00000 ;  /* 0x1ca00000ff187424 */ /* 0x000fe200078e00ff */
[----:B------:R-:W-:Y:S01]  /*06d0*/  LOP3.LUT R10, R9, 0x800fffff, RZ, 0xc0, !PT ;  /* 0x800fffff090a7812 */ /* 0x000fe200078ec0ff */
[----:B------:R-:W-:Y:S01]  /*06e0*/  BSSY.RECONVERGENT B1, `(.L_x_4) ;  /* 0x0000054000017945 */ /* 0x000fe20003800200 */
[C---:B------:R-:W-:Y:S02]  /*06f0*/  FSETP.GEU.AND P2, PT, |R7|.reuse, 1.469367938527859385e-39, PT ;  /* 0x001000000700780b */ /* 0x040fe40003f4e200 */
[----:B------:R-:W-:Y:S01]  /*0700*/  LOP3.LUT R11, R10, 0x3ff00000, RZ, 0xfc, !PT ;  /* 0x3ff000000a0b7812 */ /* 0x000fe200078efcff */
[----:B------:R-:W-:Y:S01]  /*0710*/  IMAD.MOV.U32 R10, RZ, RZ, R8 ;  /* 0x000000ffff0a7224 */ /* 0x000fe200078e0008 */
[----:B------:R-:W-:Y:S02]  /*0720*/  MOV R16, 0x1 ;  /* 0x0000000100107802 */ /* 0x000fe40000000f00 */
[----:B------:R-:W-:-:S02]  /*0730*/  LOP3.LUT R4, R7, 0x7ff00000, RZ, 0xc0, !PT ;  /* 0x7ff0000007047812 */ /* 0x000fc400078ec0ff */
[C---:B------:R-:W-:Y:S01]  /*0740*/  LOP3.LUT R25, R9.reuse, 0x7ff00000, RZ, 0xc0, !PT ;  /* 0x7ff0000009197812 */ /* 0x040fe200078ec0ff */
[----:B------:R-:W-:Y:S02]  /*0750*/  @!P0 DMUL R10, R8, 8.98846567431157953865e+307 ;  /* 0x7fe00000080a8828 */ /* 0x000fe40000000000 */
[----:B------:R-:W-:Y:S01]  /*0760*/  IMAD.MOV.U32 R26, RZ, RZ, R4 ;  /* 0x000000ffff1a7224 */ /* 0x000fe200078e0004 */
[C---:B------:R-:W-:Y:S01]  /*0770*/  ISETP.GE.U32.AND P1, PT, R4.reuse, R25, PT ;  /* 0x000000190400720c */ /* 0x040fe20003f26070 */
[----:B------:R-:W-:Y:S01]  /*0780*/  @!P2 IMAD.MOV.U32 R22, RZ, RZ, RZ ;  /* 0x000000ffff16a224 */ /* 0x000fe200078e00ff */
[----:B------:R-:W-:Y:S01]  /*0790*/  @!P2 LOP3.LUT R21, R9, 0x7ff00000, RZ, 0xc0, !PT ;  /* 0x7ff000000915a812 */ /* 0x000fe200078ec0ff */
[----:B------:R-:W0:Y:S03]  /*07a0*/  MUFU.RCP64H R17, R11 ;  /* 0x0000000b00117308 */ /* 0x000e260000001800 */
[----:B------:R-:W-:-:S02]  /*07b0*/  @!P2 ISETP.GE.U32.AND P3, PT, R4, R21, PT ;  /* 0x000000150400a20c */ /* 0x000fc40003f66070 */
[----:B------:R-:W-:Y:S02]  /*07c0*/  @!P0 LOP3.LUT R25, R11, 0x7ff00000, RZ, 0xc0, !PT ;  /* 0x7ff000000b198812 */ /* 0x000fe400078ec0ff */
[----:B------:R-:W-:-:S03]  /*07d0*/  @!P2 SEL R21, R24, 0x63400000, !P3 ;  /* 0x634000001815a807 */ /* 0x000fc60005800000 */
[----:B------:R-:W-:Y:S01]  /*07e0*/  VIADD R27, R25, 0xffffffff ;  /* 0xffffffff191b7836 */ /* 0x000fe20000000000 */
[----:B------:R-:W-:-:S04]  /*07f0*/  @!P2 LOP3.LUT R21, R21, 0x80000000, R7, 0xf8, !PT ;  /* 0x800000001515a812 */ /* 0x000fc800078ef807 */
[----:B------:R-:W-:Y:S01]  /*0800*/  @!P2 LOP3.LUT R23, R21, 0x100000, RZ, 0xfc, !PT ;  /* 0x001000001517a812 */ /* 0x000fe200078efcff */
[----:B0-----:R-:W-:-:S08]  /*0810*/  DFMA R18, R16, -R10, 1 ;  /* 0x3ff000001012742b */ /* 0x001fd0000000080a */
[----:B------:R-:W-:-:S08]  /*0820*/  DFMA R18, R18, R18, R18 ;  /* 0x000000121212722b */ /* 0x000fd00000000012 */
[----:B------:R-:W-:Y:S01]  /*0830*/  DFMA R18, R16, R18, R16 ;  /* 0x000000121012722b */ /* 0x000fe20000000010 */
[----:B------:R-:W-:Y:S01]  /*0840*/  SEL R17, R24, 0x63400000, !P1 ;  /* 0x6340000018117807 */ /* 0x000fe20004800000 */
[----:B------:R-:W-:-:S03]  /*0850*/  IMAD.MOV.U32 R16, RZ, RZ, R6 ;  /* 0x000000ffff107224 */ /* 0x000fc600078e0006 */
[----:B------:R-:W-:-:S03]  /*0860*/  LOP3.LUT R17, R17, 0x800fffff, R7, 0xf8, !PT ;  /* 0x800fffff11117812 */ /* 0x000fc600078ef807 */
[----:B------:R-:W-:-:S03]  /*0870*/  DFMA R20, R18, -R10, 1 ;  /* 0x3ff000001214742b */ /* 0x000fc6000000080a */
[----:B------:R-:W-:-:S05]  /*0880*/  @!P2 DFMA R16, R16, 2, -R22 ;  /* 0x400000001010a82b */ /* 0x000fca0000000816 */
[----:B------:R-:W-:-:S05]  /*0890*/  DFMA R18, R18, R20, R18 ;  /* 0x000000141212722b */ /* 0x000fca0000000012 */
[----:B------:R-:W-:-:S03]  /*08a0*/  @!P2 LOP3.LUT R26, R17, 0x7ff00000, RZ, 0xc0, !PT ;  /* 0x7ff00000111aa812 */ /* 0x000fc600078ec0ff */
[----:B------:R-:W-:Y:S02]  /*08b0*/  DMUL R20, R18, R16 ;  /* 0x0000001012147228 */ /* 0x000fe40000000000 */
[----:B------:R-:W-:-:S05]  /*08c0*/  VIADD R22, R26, 0xffffffff ;  /* 0xffffffff1a167836 */ /* 0x000fca0000000000 */
[----:B------:R-:W-:Y:S01]  /*08d0*/  ISETP.GT.U32.AND P0, PT, R22, 0x7feffffe, PT ;  /* 0x7feffffe1600780c */ /* 0x000fe20003f04070 */
[----:B------:R-:W-:-:S03]  /*08e0*/  DFMA R22, R20, -R10, R16 ;  /* 0x8000000a1416722b */ /* 0x000fc60000000010 */
[----:B------:R-:W-:-:S05]  /*08f0*/  ISETP.GT.U32.OR P0, PT, R27, 0x7feffffe, P0 ;  /* 0x7feffffe1b00780c */ /* 0x000fca0000704470 */
[----:B------:R-:W-:-:S08]  /*0900*/  DFMA R22, R18, R22, R20 ;  /* 0x000000161216722b */ /* 0x000fd00000000014 */
[----:B------:R-:W-:Y:S05]  /*0910*/  @P0 BRA `(.L_x_5) ;  /* 0x00000000006c0947 */ /* 0x000fea0003800000 */
[----:B------:R-:W-:-:S04]  /*0920*/  LOP3.LUT R7, R9, 0x7ff00000, RZ, 0xc0, !PT ;  /* 0x7ff0000009077812 */ /* 0x000fc800078ec0ff */
[CC--:B------:R-:W-:Y:S02]  /*0930*/  VIADDMNMX R6, R4.reuse, -R7.reuse, 0xb9600000, !PT ;  /* 0xb960000004067446 */ /* 0x0c0fe40007800907 */
[----:B------:R-:W-:Y:S02]  /*0940*/  ISETP.GE.U32.AND P0, PT, R4, R7, PT ;  /* 0x000000070400720c */ /* 0x000fe40003f06070 */
[----:B------:R-:W-:Y:S01]  /*0950*/  VIMNMX R4, PT, PT, R6, 0x46a00000, PT ;  /* 0x46a0000006047848 */ /* 0x000fe20003fe0100 */
[----:B------:R-:W-:Y:S01]  /*0960*/  IMAD.MOV.U32 R6, RZ, RZ, RZ ;  /* 0x000000ffff067224 */ /* 0x000fe200078e00ff */
[----:B------:R-:W-:-:S05]  /*0970*/  SEL R7, R24, 0x63400000, !P0 ;  /* 0x6340000018077807 */ /* 0x000fca0004000000 */
[----:B------:R-:W-:-:S04]  /*0980*/  IMAD.IADD R4, R4, 0x1, -R7 ;  /* 0x0000000104047824 */ /* 0x000fc800078e0a07 */
[----:B------:R-:W-:-:S06]  /*0990*/  VIADD R7, R4, 0x7fe00000 ;  /* 0x7fe0000004077836 */ /* 0x000fcc0000000000 */
[----:B------:R-:W-:-:S10]  /*09a0*/  DMUL R18, R22, R6 ;  /* 0x0000000616127228 */ /* 0x000fd40000000000 */
[----:B------:R-:W-:-:S13]  /*09b0*/  FSETP.GTU.AND P0, PT, |R19|, 1.469367938527859385e-39, PT ;  /* 0x001000001300780b */ /* 0x000fda0003f0c200 */
[----:B------:R-:W-:Y:S05]  /*09c0*/  @P0 BRA `(.L_x_6) ;  /* 0x0000000000940947 */ /* 0x000fea0003800000 */
[----:B------:R-:W-:Y:S01]  /*09d0*/  DFMA R10, R22, -R10, R16 ;  /* 0x8000000a160a722b */ /* 0x000fe20000000010 */
[----:B------:R-:W-:-:S09]  /*09e0*/  IMAD.MOV.U32 R8, RZ, RZ, RZ ;  /* 0x000000ffff087224 */ /* 0x000fd200078e00ff */
[C---:B------:R-:W-:Y:S02]  /*09f0*/  FSETP.NEU.AND P0, PT, R11.reuse, RZ, PT ;  /* 0x000000ff0b00720b */ /* 0x040fe40003f0d000 */
[----:B------:R-:W-:-:S04]  /*0a00*/  LOP3.LUT R17, R11, 0x80000000, R9, 0x48, !PT ;  /* 0x800000000b117812 */ /* 0x000fc800078e4809 */
[----:B------:R-:W-:-:S07]  /*0a10*/  LOP3.LUT R9, R17, R7, RZ, 0xfc, !PT ;  /* 0x0000000711097212 */ /* 0x000fce00078efcff */
[----:B------:R-:W-:Y:S05]  /*0a20*/  @!P0 BRA `(.L_x_6) ;  /* 0x00000000007c8947 */ /* 0x000fea0003800000 */
[----:B------:R-:W-:Y:S01]  /*0a30*/  IMAD.MOV R7, RZ, RZ, -R4 ;  /* 0x000000ffff077224 */ /* 0x000fe200078e0a04 */
[----:B------:R-:W-:Y:S01]  /*0a40*/  MOV R6, RZ ;  /* 0x000000ff00067202 */ /* 0x000fe20000000f00 */
[----:B------:R-:W-:-:S05]  /*0a50*/  DMUL.RP R8, R22, R8 ;  /* 0x0000000816087228 */ /* 0x000fca0000008000 */
[----:B------:R-:W-:-:S05]  /*0a60*/  DFMA R6, R18, -R6, R22 ;  /* 0x800000061206722b */ /* 0x000fca0000000016 */
[----:B------:R-:W-:Y:S02]  /*0a70*/  LOP3.LUT R17, R9, R17, RZ, 0x3c, !PT ;  /* 0x0000001109117212 */ /* 0x000fe400078e3cff */
[----:B------:R-:W-:-:S04]  /*0a80*/  IADD3 R6, PT, PT, -R4, -0x43300000, RZ ;  /* 0xbcd0000004067810 */ /* 0x000fc80007ffe1ff */
[----:B------:R-:W-:-:S04]  /*0a90*/  FSETP.NEU.AND P0, PT, |R7|, R6, PT ;  /* 0x000000060700720b */ /* 0x000fc80003f0d200 */
[----:B------:R-:W-:Y:S02]  /*0aa0*/  FSEL R18, R8, R18, !P0 ;  /* 0x0000001208127208 */ /* 0x000fe40004000000 */
[----:B------:R-:W-:Y:S01]  /*0ab0*/  FSEL R19, R17, R19, !P0 ;  /* 0x0000001311137208 */ /* 0x000fe20004000000 */
[----:B------:R-:W-:Y:S06]  /*0ac0*/  BRA `(.L_x_6) ;  /* 0x0000000000547947 */ /* 0x000fec0003800000 */
.L_x_5:
[----:B------:R-:W-:-:S14]  /*0ad0*/  DSETP.NAN.AND P0, PT, R6, R6, PT ;  /* 0x000000060600722a */ /* 0x000fdc0003f08000 */
[----:B------:R-:W-:Y:S05]  /*0ae0*/  @P0 BRA `(.L_x_7) ;  /* 0x0000000000440947 */ /* 0x000fea0003800000 */
[----:B------:R-:W-:-:S14]  /*0af0*/  DSETP.NAN.AND P0, PT, R8, R8, PT ;  /* 0x000000080800722a */ /* 0x000fdc0003f08000 */
[----:B------:R-:W-:Y:S05]  /*0b00*/  @P0 BRA `(.L_x_8) ;  /* 0x0000000000300947 */ /* 0x000fea0003800000 */
[----:B------:R-:W-:Y:S01]  /*0b10*/  ISETP.NE.AND P0, PT, R26, R25, PT ;  /* 0x000000191a00720c */ /* 0x000fe20003f05270 */
[----:B------:R-:W-:Y:S02]  /*0b20*/  IMAD.MOV.U32 R18, RZ, RZ, 0x0 ;  /* 0x00000000ff127424 */ /* 0x000fe400078e00ff */
[----:B------:R-:W-:-:S10]  /*0b30*/  IMAD.MOV.U32 R19, RZ, RZ, -0x80000 ;  /* 0xfff80000ff137424 */ /* 0x000fd400078e00ff */
[----:B------:R-:W-:Y:S05]  /*0b40*/  @!P0 BRA `(.L_x_6) ;  /* 0x0000000000348947 */ /* 0x000fea0003800000 */
[----:B------:R-:W-:Y:S02]  /*0b50*/  ISETP.NE.AND P0, PT, R26, 0x7ff00000, PT ;  /* 0x7ff000001a00780c */ /* 0x000fe40003f05270 */
[----:B------:R-:W-:Y:S02]  /*0b60*/  LOP3.LUT R19, R7, 0x80000000, R9, 0x48, !PT ;  /* 0x8000000007137812 */ /* 0x000fe400078e4809 */
[----:B------:R-:W-:-:S13]  /*0b70*/  ISETP.EQ.OR P0, PT, R25, RZ, !P0 ;  /* 0x000000ff1900720c */ /* 0x000fda0004702670 */
[----:B------:R-:W-:Y:S01]  /*0b80*/  @P0 LOP3.LUT R4, R19, 0x7ff00000, RZ, 0xfc, !PT ;  /* 0x7ff0000013040812 */ /* 0x000fe200078efcff */
[----:B------:R-:W-:Y:S02]  /*0b90*/  @!P0 IMAD.MOV.U32 R18, RZ, RZ, RZ ;  /* 0x000000ffff128224 */ /* 0x000fe400078e00ff */
[----:B------:R-:W-:Y:S02]  /*0ba0*/  @P0 IMAD.MOV.U32 R18, RZ, RZ, RZ ;  /* 0x000000ffff120224 */ /* 0x000fe400078e00ff */
[----:B------:R-:W-:Y:S01]  /*0bb0*/  @P0 IMAD.MOV.U32 R19, RZ, RZ, R4 ;  /* 0x000000ffff130224 */ /* 0x000fe200078e0004 */
[----:B------:R-:W-:Y:S06]  /*0bc0*/  BRA `(.L_x_6) ;  /* 0x0000000000147947 */ /* 0x000fec0003800000 */
.L_x_8:
[----:B------:R-:W-:Y:S01]  /*0bd0*/  LOP3.LUT R19, R9, 0x80000, RZ, 0xfc, !PT ;  /* 0x0008000009137812 */ /* 0x000fe200078efcff */
[----:B------:R-:W-:Y:S01]  /*0be0*/  IMAD.MOV.U32 R18, RZ, RZ, R8 ;  /* 0x000000ffff127224 */ /* 0x000fe200078e0008 */
[----:B------:R-:W-:Y:S06]  /*0bf0*/  BRA `(.L_x_6) ;  /* 0x0000000000087947 */ /* 0x000fec0003800000 */
.L_x_7:
[----:B------:R-:W-:Y:S01]  /*0c00*/  LOP3.LUT R19, R7, 0x80000, RZ, 0xfc, !PT ;  /* 0x0008000007137812 */ /* 0x000fe200078efcff */
[----:B------:R-:W-:-:S07]  /*0c10*/  IMAD.MOV.U32 R18, RZ, RZ, R6 ;  /* 0x000000ffff127224 */ /* 0x000fce00078e0006 */
.L_x_6:
[----:B------:R-:W-:Y:S05]  /*0c20*/  BSYNC.RECONVERGENT B1 ;  /* 0x0000000000017941 */ /* 0x000fea0003800200 */
.L_x_4:
[----:B------:R-:W-:Y:S02]  /*0c30*/  IMAD.MOV.U32 R6, RZ, RZ, R0 ;  /* 0x000000ffff067224 */ /* 0x000fe400078e0000 */
[----:B------:R-:W-:Y:S02]  /*0c40*/  IMAD.MOV.U32 R7, RZ, RZ, 0x0 ;  /* 0x00000000ff077424 */ /* 0x000fe400078e00ff */
[----:B------:R-:W-:Y:S02]  /*0c50*/  IMAD.MOV.U32 R4, RZ, RZ, R18 ;  /* 0x000000ffff047224 */ /* 0x000fe400078e0012 */
[----:B------:R-:W-:Y:S05]  /*0c60*/  RET.REL.NODEC R6 `(_Z7convertiiPhPf) ;  /* 0xfffffff006e47950 */ /* 0x000fea0003c3ffff */
.L_x_9:
[----:B------:R-:W-:-:S00]  /*0c70*/  BRA `(.L_x_9) ;  /* 0xfffffffc00fc7947 */ /* 0x000fc0000383ffff */
[----:B------:R-:W-:-:S00]  /*0c80*/  NOP ;  /* 0x0000000000007918 */ /* 0x000fc00000000000 */
[----:B------:R-:W-:-:S00]  /*0c90*/  NOP ;  /* 0x0000000000007918 */ /* 0x000fc00000000000 */
[----:B------:R-:W-:-:S00]  /*0ca0*/  NOP ;  /* 0x0000000000007918 */ /* 0x000fc00000000000 */
[----:B------:R-:W-:-:S00]  /*0cb0*/  NOP ;  /* 0x0000000000007918 */ /* 0x000fc00000000000 */
[----:B------:R-:W-:-:S00]  /*0cc0*/  NOP ;  /* 0x0000000000007918 */ /* 0x000fc00000000000 */
[----:B------:R-:W-:-:S00]  /*0cd0*/  NOP ;  /* 0x0000000000007918 */ /* 0x000fc00000000000 */
[----:B------:R-:W-:-:S00]  /*0ce0*/  NOP ;  /* 0x0000000000007918 */ /* 0x000fc00000000000 */
[----:B------:R-:W-:-:S00]  /*0cf0*/  NOP ;  /* 0x0000000000007918 */ /* 0x000fc00000000000 */
.L_x_24:


//--------------------- .text._Z11convertTileiiPhPf --------------------------
	.section	.text._Z11convertTileiiPhPf,"ax",@progbits
	.align	128
        .global         _Z11convertTileiiPhPf
        .type           _Z11convertTileiiPhPf,@function
        .size           _Z11convertTileiiPhPf,(.L_x_25 - _Z11convertTileiiPhPf)
        .other          _Z11convertTileiiPhPf,@"STO_CUDA_ENTRY STV_DEFAULT"
_Z11convertTileiiPhPf:
.text._Z11convertTileiiPhPf:
[----:B------:R-:W-:Y:S01]  /*0000*/  LDC R1, c[0x0][0x37c] ;  /* 0x0000df00ff017b82 */ /* 0x000fe20000000800 */
[----:B------:R-:W0:Y:S07]  /*0010*/  S2R R8, SR_TID.X ;  /* 0x0000000000087919 */ /* 0x000e2e0000002100 */
[----:B------:R-:W1:Y:S01]  /*0020*/  S2UR UR4, SR_CTAID.X ;  /* 0x00000000000479c3 */ /* 0x000e620000002500 */
[----:B------:R-:W2:Y:S01]  /*0030*/  LDCU UR5, c[0x0][0x384] ;  /* 0x00007080ff0577ac */ /* 0x000ea20008000800 */
[----:B------:R-:W3:Y:S01]  /*0040*/  S2R R0, SR_TID.Y ;  /* 0x0000000000007919 */ /* 0x000ee20000002200 */
[----:B------:R-:W4:Y:S05]  /*0050*/  LDCU.64 UR8, c[0x0][0x358] ;  /* 0x00006b00ff0877ac */ /* 0x000f2a0008000a00 */
[----:B------:R-:W1:Y:S08]  /*0060*/  LDC R6, c[0x0][0x360] ;  /* 0x0000d800ff067b82 */ /* 0x000e700000000800 */
[----:B------:R-:W4:Y:S01]  /*0070*/  S2UR UR6, SR_CTAID.Y ;  /* 0x00000000000679c3 */ /* 0x000f220000002600 */
[----:B--2---:R-:W-:-:S07]  /*0080*/  UIADD3 UR5, UPT, UPT, UR5, -0x1, URZ ;  /* 0xffffffff05057890 */ /* 0x004fce000fffe0ff */
[----:B------:R-:W4:Y:S01]  /*0090*/  LDC R9, c[0x0][0x364] ;  /* 0x0000d900ff097b82 */ /* 0x000f220000000800 */
[----:B-1----:R-:W-:-:S07]  /*00a0*/  IMAD R6, R6, UR4, RZ ;  /* 0x0000000406067c24 */ /* 0x002fce000f8e02ff */
[----:B------:R-:W1:Y:S01]  /*00b0*/  LDC.64 R4, c[0x0][0x390] ;  /* 0x0000e400ff047b82 */ /* 0x000e620000000a00 */
[----:B0-----:R-:W-:-:S05]  /*00c0*/  IMAD.IADD R2, R6, 0x1, R8 ;  /* 0x0000000106027824 */ /* 0x001fca00078e0208 */
[C---:B------:R-:W-:Y:S02]  /*00d0*/  ISETP.NE.AND P0, PT, R2.reuse, RZ, PT ;  /* 0x000000ff0200720c */ /* 0x040fe40003f05270 */
[----:B------:R-:W-:Y:S02]  /*00e0*/  ISETP.NE.AND P1, PT, R2, UR5, PT ;  /* 0x0000000502007c0c */ /* 0x000fe4000bf25270 */
[C---:B------:R-:W-:Y:S02]  /*00f0*/  ISETP.EQ.AND P0, PT, R8.reuse, RZ, P0 ;  /* 0x000000ff0800720c */ /* 0x040fe40000702270 */
[----:B------:R-:W-:Y:S01]  /*0100*/  ISETP.EQ.AND P1, PT, R8, 0x13, P1 ;  /* 0x000000130800780c */ /* 0x000fe20000f22270 */
[----:B----4-:R-:W-:-:S04]  /*0110*/  IMAD R9, R9, UR6, RZ ;  /* 0x0000000609097c24 */ /* 0x010fc8000f8e02ff */
[----:B---3--:R-:W-:-:S04]  /*0120*/  IMAD.IADD R3, R9, 0x1, R0 ;  /* 0x0000000109037824 */ /* 0x008fc800078e0200 */
[C---:B------:R-:W-:Y:S02]  /*0130*/  IMAD R7, R3.reuse, 0x514, R2 ;  /* 0x0000051403077824 */ /* 0x040fe400078e0202 */
[----:B------:R-:W-:-:S03]  /*0140*/  @P0 IMAD R6, R3, 0x514, R6 ;  /* 0x0000051403060824 */ /* 0x000fc600078e0206 */
[----:B------:R-:W-:Y:S02]  /*0150*/  LEA R7, R7, 0x2, 0x1 ;  /* 0x0000000207077811 */ /* 0x000fe400078e08ff */
[----:B------:R-:W-:-:S03]  /*0160*/  @P0 LEA R13, R6, 0xfffffffe, 0x1 ;  /* 0xfffffffe060d0811 */ /* 0x000fc600078e08ff */
[----:B-1----:R-:W-:-:S04]  /*0170*/  IMAD.WIDE R6, R7, 0x4, R4 ;  /* 0x0000000407067825 */ /* 0x002fc800078e0204 */
[----:B------:R-:W-:Y:S01]  /*0180*/  @P0 IMAD.WIDE R12, R13, 0x4, R4 ;  /* 0x000000040d0c0825 */ /* 0x000fe200078e0204 */
[----:B------:R-:W2:Y:S04]  /*0190*/  @P1 LDG.E R18, desc[UR8][R6.64] ;  /* 0x0000000806121981 */ /* 0x000ea8000c1e1900 */
[----:B------:R-:W3:Y:S04]  /*01a0*/  @P0 LDG.E R16, desc[UR8][R12.64] ;  /* 0x000000080c100981 */ /* 0x000ee8000c1e1900 */
[----:B------:R-:W3:Y:S04]  /*01b0*/  @P0 LDG.E R17, desc[UR8][R12.64+0x4] ;  /* 0x000004080c110981 */ /* 0x000ee8000c1e1900 */
[----:B------:R-:W2:Y:S04]  /*01c0*/  @P1 LDG.E R19, desc[UR8][R6.64+0x4] ;  /* 0x0000040806131981 */ /* 0x000ea8000c1e1900 */
[----:B------:R0:W5:Y:S04]  /*01d0*/  LDG.E R10, desc[UR8][R6.64+-0x8] ;  /* 0xfffff808060a7981 */ /* 0x000168000c1e1900 */
[----:B------:R0:W5:Y:S01]  /*01e0*/  LDG.E R11, desc[UR8][R6.64+-0x4] ;  /* 0xfffffc08060b7981 */ /* 0x000162000c1e1900 */
[----:B------:R-:W1:Y:S01]  /*01f0*/  S2UR UR6, SR_CgaCtaId ;  /* 0x00000000000679c3 */ /* 0x000e620000008800 */
[----:B------:R-:W-:Y:S01]  /*0200*/  UMOV UR4, 0x400 ;  /* 0x0000040000047882 */ /* 0x000fe20000000000 */
[----:B------:R-:W-:Y:S01]  /*0210*/  ISETP.NE.AND P2, PT, R3, RZ, PT ;  /* 0x000000ff0300720c */ /* 0x000fe20003f45270 */
[----:B------:R-:W-:Y:S03]  /*0220*/  BSSY.RECONVERGENT B0, `(.L_x_10) ;  /* 0x0000011000007945 */ /* 0x000fe60003800200 */
[----:B------:R-:W-:Y:S01]  /*0230*/  ISETP.NE.OR P3, PT, R0, RZ, !P2 ;  /* 0x000000ff0000720c */ /* 0x000fe20005765670 */
[----:B-1----:R-:W-:-:S06]  /*0240*/  ULEA UR4, UR6, UR4, 0x18 ;  /* 0x0000000406047291 */ /* 0x002fcc000f8ec0ff */
[----:B------:R-:W-:Y:S02]  /*0250*/  LEA R14, R0, UR4, 0x3 ;  /* 0x00000004000e7c11 */ /* 0x000fe4000f8e18ff */
[----:B------:R-:W-:-:S03]  /*0260*/  LEA R15, R8, UR4, 0x8 ;  /* 0x00000004080f7c11 */ /* 0x000fc6000f8e40ff */
[----:B---3--:R0:W-:Y:S04]  /*0270*/  @P0 STS.64 [R14+0x8], R16 ;  /* 0x000008100e000388 */ /* 0x0081e80000000a00 */
[----:B--2---:R0:W-:Y:S01]  /*0280*/  @P1 STS.64 [R14+0x1508], R18 ;  /* 0x001508120e001388 */ /* 0x0041e20000000a00 */
[----:B------:R-:W-:Y:S05]  /*0290*/  @P3 BRA `(.L_x_11) ;  /* 0x0000000000243947 */ /* 0x000fea0003800000 */
[----:B------:R-:W-:Y:S01]  /*02a0*/  IMAD R9, R9, 0x514, R2 ;  /* 0x0000051409097824 */ /* 0x000fe200078e0202 */
[----:B------:R-:W2:Y:S04]  /*02b0*/  @P1 LDG.E R12, desc[UR8][R6.64+-0x28a0] ;  /* 0xffd76008060c1981 */ /* 0x000ea8000c1e1900 */
[----:B------:R-:W-:Y:S01]  /*02c0*/  LEA R9, R9, 0xfffff5d8, 0x1 ;  /* 0xfffff5d809097811 */ /* 0x000fe200078e08ff */
[----:B------:R-:W2:Y:S04]  /*02d0*/  @P1 LDG.E R13, desc[UR8][R6.64+-0x289c] ;  /* 0xffd76408060d1981 */ /* 0x000ea8000c1e1900 */
[----:B------:R-:W-:-:S05]  /*02e0*/  IMAD.WIDE R4, R9, 0x4, R4 ;  /* 0x0000000409047825 */ /* 0x000fca00078e0204 */
[----:B0-----:R-:W3:Y:S04]  /*02f0*/  LDG.E R16, desc[UR8][R4.64] ;  /* 0x0000000804107981 */ /* 0x001ee8000c1e1900 */
[----:B------:R-:W3:Y:S04]  /*0300*/  LDG.E R17, desc[UR8][R4.64+0x4] ;  /* 0x0000040804117981 */ /* 0x000ee8000c1e1900 */
[----:B--2---:R1:W-:Y:S04]  /*0310*/  @P1 STS.64 [UR4+0x1500], R12 ;  /* 0x0015000cff001988 */ /* 0x0043e80008000a04 */
[----:B---3--:R1:W-:Y:S02]  /*0320*/  STS.64 [R15+0x100], R16 ;  /* 0x000100100f007388 */ /* 0x0083e40000000a00 */
.L_x_11:
[----:B------:R-:W-:Y:S05]  /*0330*/  BSYNC.RECONVERGENT B0 ;  /* 0x0000000000007941 */ /* 0x000fea0003800200 */
.L_x_10:
[----:B------:R-:W2:Y:S01]  /*0340*/  LDCU UR6, c[0x0][0x380] ;  /* 0x00007000ff0677ac */ /* 0x000ea20008000800 */
[----:B------:R-:W-:Y:S01]  /*0350*/  IMAD.MOV.U32 R4, RZ, RZ, 0x1 ;  /* 0x00000001ff047424 */ /* 0x000fe200078e00ff */
[C---:B------:R-:W-:Y:S01]  /*0360*/  ISETP.NE.AND P1, PT, R2.reuse, UR5, PT ;  /* 0x0000000502007c0c */ /* 0x040fe2000bf25270 */
[----:B------:R-:W-:Y:S01]  /*0370*/  VIADD R5, R15, 0x100 ;  /* 0x000001000f057836 */ /* 0x000fe20000000000 */
[----:B------:R-:W-:Y:S01]  /*0380*/  ISETP.NE.AND P3, PT, R2, RZ, PT ;  /* 0x000000ff0200720c */ /* 0x000fe20003f65270 */
[----:B------:R-:W-:Y:S01]  /*0390*/  BSSY.RECONVERGENT B0, `(.L_x_12) ;  /* 0x0000015000007945 */ /* 0x000fe20003800200 */
[----:B------:R-:W-:Y:S01]  /*03a0*/  SEL R4, R4, 0x2, !P1 ;  /* 0x0000000204047807 */ /* 0x000fe20004800000 */
[----:B-1----:R-:W-:Y:S01]  /*03b0*/  IMAD R12, R0, 0x8, R15 ;  /* 0x00000008000c7824 */ /* 0x002fe200078e020f */
[----:B------:R-:W-:-:S04]  /*03c0*/  SEL R13, R8, 0x1, P3 ;  /* 0x00000001080d7807 */ /* 0x000fc80001800000 */
[----:B------:R-:W-:-:S03]  /*03d0*/  IADD3 R4, PT, PT, -R13, R8, R4 ;  /* 0x000000080d047210 */ /* 0x000fc60007ffe104 */
[----:B------:R-:W-:Y:S01]  /*03e0*/  @P1 VIADD R5, R15, 0x200 ;  /* 0x000002000f051836 */ /* 0x000fe20000000000 */
[----:B------:R-:W-:Y:S01]  /*03f0*/  I2FP.F32.S32 R4, R4 ;  /* 0x0000000400047245 */ /* 0x000fe20000201400 */
[----:B--2---:R-:W-:-:S04]  /*0400*/  UIADD3 UR6, UPT, UPT, UR6, -0x1, URZ ;  /* 0xffffffff06067890 */ /* 0x004fc8000fffe0ff */
[----:B------:R-:W-:Y:S01]  /*0410*/  FMUL R8, R4, 0.0099999997764825820923 ;  /* 0x3c23d70a04087820 */ /* 0x000fe20000400000 */
[----:B------:R-:W-:Y:S02]  /*0420*/  SEL R4, R0, 0x1, P2 ;  /* 0x0000000100047807 */ /* 0x000fe40001000000 */
[----:B------:R-:W-:-:S03]  /*0430*/  ISETP.NE.AND P4, PT, R3, UR6, PT ;  /* 0x0000000603007c0c */ /* 0x000fc6000bf85270 */
[----:B------:R-:W1:Y:S01]  /*0440*/  F2F.F64.F32 R8, R8 ;  /* 0x0000000800087310 */ /* 0x000e620000201800 */
[----:B------:R-:W-:Y:S01]  /*0450*/  ISETP.NE.OR P3, PT, R0, 0x1d, !P4 ;  /* 0x0000001d0000780c */ /* 0x000fe20006765670 */
[----:B------:R-:W-:-:S12]  /*0460*/  IMAD R20, R4, 0x8, R5 ;  /* 0x0000000804147824 */ /* 0x000fd800078e0205 */
[----:B------:R-:W-:Y:S05]  /*0470*/  @P3 BRA `(.L_x_13) ;  /* 0x0000000000183947 */ /* 0x000fea0003800000 */
[----:B0-----:R-:W2:Y:S04]  /*0480*/  @P0 LDG.E R16, desc[UR8][R6.64+0x2890] ;  /* 0x0028900806100981 */ /* 0x001ea8000c1e1900 */
[----:B------:R-:W2:Y:S04]  /*0490*/  @P0 LDG.E R17, desc[UR8][R6.64+0x2894] ;  /* 0x0028940806110981 */ /* 0x000ea8000c1e1900 */
[----:B------:R-:W3:Y:S04]  /*04a0*/  LDG.E R18, desc[UR8][R6.64+0x2898] ;  /* 0x0028980806127981 */ /* 0x000ee8000c1e1900 */
[----:B------:R-:W3:Y:S04]  /*04b0*/  LDG.E R19, desc[UR8][R6.64+0x289c] ;  /* 0x00289c0806137981 */ /* 0x000ee8000c1e1900 */
[----:B--2---:R2:W-:Y:S04]  /*04c0*/  @P0 STS.64 [UR4+0xf8], R16 ;  /* 0x0000f810ff000988 */ /* 0x0045e80008000a04 */
[----:B---3--:R2:W-:Y:S02]  /*04d0*/  STS.64 [R15+0x1f8], R18 ;  /* 0x0001f8120f007388 */ /* 0x0085e40000000a00 */
.L_x_13:
[----:B------:R-:W-:Y:S05]  /*04e0*/  BSYNC.RECONVERGENT B0 ;  /* 0x0000000000007941 */ /* 0x000fea0003800200 */
.L_x_12:
[----:B-----5:R-:W-:Y:S01]  /*04f0*/  STS.64 [R12+0x108], R10 ;  /* 0x0001080a0c007388 */ /* 0x020fe20000000a00 */
[----:B012---:R-:W0:Y:S01]  /*0500*/  MUFU.RCP64H R17, R9 ;  /* 0x0000000900117308 */ /* 0x007e220000001800 */
[----:B------:R-:W-:Y:S01]  /*0510*/  IMAD.MOV.U32 R16, RZ, RZ, 0x1 ;  /* 0x00000001ff107424 */ /* 0x000fe200078e00ff */
[----:B------:R-:W-:Y:S01]  /*0520*/  BSSY.RECONVERGENT B0, `(.L_x_14) ;  /* 0x0000020000007945 */ /* 0x000fe20003800200 */
[----:B------:R-:W-:Y:S01]  /*0530*/  BAR.SYNC.DEFER_BLOCKING 0x0 ;  /* 0x0000000000007b1d */ /* 0x000fe20000010000 */
[C---:B------:R-:W-:Y:S02]  /*0540*/  VIADD R5, R0.reuse, 0x1 ;  /* 0x0000000100057836 */ /* 0x040fe40000000000 */
[----:B------:R-:W-:Y:S01]  /*0550*/  @P4 VIADD R5, R0, 0x2 ;  /* 0x0000000200054836 */ /* 0x000fe20000000000 */
[----:B------:R-:W-:-:S05]  /*0560*/  LEA R0, R13, UR4, 0x8 ;  /* 0x000000040d007c11 */ /* 0x000fca000f8e40ff */
[----:B------:R-:W-:Y:S01]  /*0570*/  IMAD R0, R5, 0x8, R0 ;  /* 0x0000000805007824 */ /* 0x000fe200078e0200 */
[----:B0-----:R-:W-:-:S08]  /*0580*/  DFMA R6, -R8, R16, 1 ;  /* 0x3ff000000806742b */ /* 0x001fd00000000110 */
[----:B------:R-:W-:Y:S01]  /*0590*/  DFMA R18, R6, R6, R6 ;  /* 0x000000060612722b */ /* 0x000fe20000000006 */
[----:B------:R-:W0:Y:S04]  /*05a0*/  LDS R20, [R20+0x4] ;  /* 0x0000040014147984 */ /* 0x000e280000000800 */
[----:B------:R1:W2:Y:S03]  /*05b0*/  LDS.64 R14, [R12+0x108] ;  /* 0x000108000c0e7984 */ /* 0x0002a60000000a00 */
[----:B------:R-:W-:Y:S01]  /*05c0*/  DFMA R18, R16, R18, R16 ;  /* 0x000000121012722b */ /* 0x000fe20000000010 */
[----:B------:R-:W3:Y:S07]  /*05d0*/  LDS R0, [R0] ;  /* 0x0000000000007984 */ /* 0x000eee0000000800 */
[----:B-1----:R-:W-:-:S08]  /*05e0*/  DFMA R12, -R8, R18, 1 ;  /* 0x3ff00000080c742b */ /* 0x002fd00000000112 */
[----:B------:R-:W-:Y:S01]  /*05f0*/  DFMA R12, R18, R12, R18 ;  /* 0x0000000c120c722b */ /* 0x000fe20000000012 */
[----:B0-----:R-:W-:Y:S08]  /*0600*/  F2F.F64.F32 R6, R20 ;  /* 0x0000001400067310 */ /* 0x001ff00000201800 */
[----:B--2---:R-:W0:Y:S08]  /*0610*/  F2F.F64.F32 R10, R15 ;  /* 0x0000000f000a7310 */ /* 0x004e300000201800 */
[----:B------:R-:W1:Y:S01]  /*0620*/  F2F.F64.F32 R14, R14 ;  /* 0x0000000e000e7310 */ /* 0x000e620000201800 */
[----:B0-----:R-:W-:-:S08]  /*0630*/  DADD R10, R6, -R10 ;  /* 0x00000000060a7229 */ /* 0x001fd0000000080a */
[----:B------:R-:W-:Y:S02]  /*0640*/  DMUL R6, R10, R12 ;  /* 0x0000000c0a067228 */ /* 0x000fe40000000000 */
[----:B------:R-:W-:-:S06]  /*0650*/  FSETP.GEU.AND P1, PT, |R11|, 6.5827683646048100446e-37, PT ;  /* 0x036000000b00780b */ /* 0x000fcc0003f2e200 */
[----:B------:R-:W-:-:S08]  /*0660*/  DFMA R16, -R8, R6, R10 ;  /* 0x000000060810722b */ /* 0x000fd0000000010a */
[----:B------:R-:W-:Y:S01]  /*0670*/  DFMA R6, R12, R16, R6 ;  /* 0x000000100c06722b */ /* 0x000fe20000000006 */
[----:B---3--:R0:W2:Y:S09]  /*0680*/  F2F.F64.F32 R12, R0 ;  /* 0x00000000000c7310 */ /* 0x0080b20000201800 */
[----:B------:R-:W-:-:S05]  /*0690*/  FFMA R16, RZ, R9, R7 ;  /* 0x00000009ff107223 */ /* 0x000fca0000000007 */
[----:B------:R-:W-:-:S13]  /*06a0*/  FSETP.GT.AND P0, PT, |R16|, 1.469367938527859385e-39, PT ;  /* 0x001000001000780b */ /* 0x000fda0003f04200 */
[----:B012---:R-:W-:Y:S05]  /*06b0*/  @P0 BRA P1, `(.L_x_15) ;  /* 0x0000000000180947 */ /* 0x007fea0000800000 */
[----:B------:R-:W-:Y:S01]  /*06c0*/  IMAD.MOV.U32 R6, RZ, RZ, R10 ;  /* 0x000000ffff067224 */ /* 0x000fe200078e000a */
[----:B------:R-:W-:Y:S01]  /*06d0*/  MOV R0, 0x700 ;  /* 0x0000070000007802 */ /* 0x000fe20000000f00 */
[----:B------:R-:W-:-:S07]  /*06e0*/  IMAD.MOV.U32 R7, RZ, RZ, R11 ;  /* 0x000000ffff077224 */ /* 0x000fce00078e000b */
[----:B------:R-:W-:Y:S05]  /*06f0*/  CALL.REL.NOINC `($__internal_1_$__cuda_sm20_div_rn_f64_full) ;  /* 0x0000000000b87944 */ /* 0x000fea0003c00000 */
[----:B------:R-:W-:Y:S02]  /*0700*/  IMAD.MOV.U32 R6, RZ, RZ, R8 ;  /* 0x000000ffff067224 */ /* 0x000fe400078e0008 */
[----:B------:R-:W-:-:S07]  /*0710*/  IMAD.MOV.U32 R7, RZ, RZ, R9 ;  /* 0x000000ffff077224 */ /* 0x000fce00078e0009 */
.L_x_15:
[----:B------:R-:W-:Y:S05]  /*0720*/  BSYNC.RECONVERGENT B0 ;  /* 0x0000000000007941 */ /* 0x000fea0003800200 */
.L_x_14:
[----:B------:R-:W-:Y:S01]  /*0730*/  IMAD.IADD R4, R5, 0x1, -R4 ;  /* 0x0000000105047824 */ /* 0x000fe200078e0a04 */
[----:B------:R-:W-:Y:S01]  /*0740*/  DADD R14, R12, -R14 ;  /* 0x000000000c0e7229 */ /* 0x000fe2000000080e */
[----:B------:R-:W-:Y:S03]  /*0750*/  BSSY.RECONVERGENT B0, `(.L_x_16) ;  /* 0x0000019000007945 */ /* 0x000fe60003800200 */
[----:B------:R-:W-:-:S05]  /*0760*/  I2FP.F32.S32 R4, R4 ;  /* 0x0000000400047245 */ /* 0x000fca0000201400 */
[----:B------:R-:W-:Y:S01]  /*0770*/  FMUL R10, R4, 0.0099999997764825820923 ;  /* 0x3c23d70a040a7820 */ /* 0x000fe20000400000 */
[----:B------:R-:W-:Y:S01]  /*0780*/  IMAD.MOV.U32 R4, RZ, RZ, 0x1 ;  /* 0x00000001ff047424 */ /* 0x000fe200078e00ff */
[----:B------:R-:W-:-:S04]  /*0790*/  FSETP.GEU.AND P1, PT, |R15|, 6.5827683646048100446e-37, PT ;  /* 0x036000000f00780b */ /* 0x000fc80003f2e200 */
[----:B------:R-:W0:Y:S08]  /*07a0*/  F2F.F64.F32 R10, R10 ;  /* 0x0000000a000a7310 */ /* 0x000e300000201800 */
        /* <DEDUP_REMOVED lines=8> */
[----:B------:R-:W-:Y:S01]  /*0830*/  DFMA R8, R4, R12, R8 ;  /* 0x0000000c0408722b */ /* 0x000fe20000000008 */
[----:B------:R0:W1:Y:S09]  /*0840*/  F2F.F32.F64 R4, R6 ;  /* 0x0000000600047310 */ /* 0x0000720000301000 */
[----:B------:R-:W-:-:S05]  /*0850*/  FFMA R0, RZ, R11, R9 ;  /* 0x0000000bff007223 */ /* 0x000fca0000000009 */
[----:B------:R-:W-:-:S13]  /*0860*/  FSETP.GT.AND P0, PT, |R0|, 1.469367938527859385e-39, PT ;  /* 0x001000000000780b */ /* 0x000fda0003f04200 */
[----:B01----:R-:W-:Y:S05]  /*0870*/  @P0 BRA P1, `(.L_x_17) ;  /* 0x0000000000180947 */ /* 0x003fea0000800000 */
[----:B------:R-:W-:Y:S01]  /*0880*/  IMAD.MOV.U32 R6, RZ, RZ, R14 ;  /* 0x000000ffff067224 */ /* 0x000fe200078e000e */
[----:B------:R-:W-:Y:S01]  /*0890*/  MOV R0, 0x8e0 ;  /* 0x000008e000007802 */ /* 0x000fe20000000f00 */
[----:B------:R-:W-:Y:S02]  /*08a0*/  IMAD.MOV.U32 R7, RZ, RZ, R15 ;  /* 0x000000ffff077224 */ /* 0x000fe400078e000f */
[----:B------:R-:W-:Y:S02]  /*08b0*/  IMAD.MOV.U32 R8, RZ, RZ, R10 ;  /* 0x000000ffff087224 */ /* 0x000fe400078e000a */
[----:B------:R-:W-:-:S07]  /*08c0*/  IMAD.MOV.U32 R9, RZ, RZ, R11 ;  /* 0x000000ffff097224 */ /* 0x000fce00078e000b */
[----:B------:R-:W-:Y:S05]  /*08d0*/  CALL.REL.NOINC `($__internal_1_$__cuda_sm20_div_rn_f64_full) ;  /* 0x0000000000407944 */ /* 0x000fea0003c00000 */
.L_x_17:
[----:B------:R-:W-:Y:S05]  /*08e0*/  BSYNC.RECONVERGENT B0 ;  /* 0x0000000000007941 */ /* 0x000fea0003800200 */
.L_x_16:
[----:B------:R-:W0:Y:S01]  /*08f0*/  F2F.F32.F64 R9, R8 ;  /* 0x0000000800097310 */ /* 0x000e220000301000 */
[----:B------:R-:W1:Y:S01]  /*0900*/  LDCU UR6, c[0x0][0x384] ;  /* 0x00007080ff0677ac */ /* 0x000e620008000800 */
[----:B------:R-:W-:Y:S01]  /*0910*/  IMAD.MOV.U32 R0, RZ, RZ, 0x7f ;  /* 0x0000007fff007424 */ /* 0x000fe200078e00ff */
[----:B------:R-:W2:Y:S01]  /*0920*/  LDCU.64 UR4, c[0x0][0x388] ;  /* 0x00007100ff0477ac */ /* 0x000ea20008000a00 */
[----:B0-----:R-:W-:Y:S01]  /*0930*/  FADD R4, R4, -R9 ;  /* 0x8000000904047221 */ /* 0x001fe20000000000 */
[----:B-1----:R-:W-:-:S04]  /*0940*/  IMAD R3, R3, UR6, R2 ;  /* 0x0000000603037c24 */ /* 0x002fc8000f8e0202 */
[C---:B------:R-:W-:Y:S02]  /*0950*/  FSETP.GT.AND P0, PT, R4.reuse, 0.20000000298023223877, PT ;  /* 0x3e4ccccd0400780b */ /* 0x040fe40003f04000 */
[----:B------:R-:W-:Y:S02]  /*0960*/  FSETP.GEU.AND P1, PT, R4, -0.20000000298023223877, PT ;  /* 0xbe4ccccd0400780b */ /* 0x000fe40003f2e000 */
[C---:B--2---:R-:W-:Y:S02]  /*0970*/  IADD3 R2, P2, PT, R3.reuse, UR4, RZ ;  /* 0x0000000403027c10 */ /* 0x044fe4000ff5e0ff */
[----:B------:R-:W-:Y:S02]  /*0980*/  SEL R0, R0, 0xffff, P0 ;  /* 0x0000ffff00007807 */ /* 0x000fe40000000000 */
[----:B------:R-:W-:Y:S02]  /*0990*/  LEA.HI.X.SX32 R3, R3, UR5, 0x1, P2 ;  /* 0x0000000503037c11 */ /* 0x000fe400090f0eff */
[----:B------:R-:W-:-:S05]  /*09a0*/  SEL R5, R0, RZ, P1 ;  /* 0x000000ff00057207 */ /* 0x000fca0000800000 */
[----:B------:R-:W-:Y:S01]  /*09b0*/  STG.E.U8 desc[UR8][R2.64], R5 ;  /* 0x0000000502007986 */ /* 0x000fe2000c101108 */
[----:B------:R-:W-:Y:S06]  /*09c0*/  BAR.SYNC.DEFER_BLOCKING 0x0 ;  /* 0x0000000000007b1d */ /* 0x000fec0000010000 */
[----:B------:R-:W-:Y:S05]  /*09d0*/  EXIT ;  /* 0x000000000000794d */ /* 0x000fea0003800000 */
        .weak           $__internal_1_$__cuda_sm20_div_rn_f64_full
        .type           $__internal_1_$__cuda_sm20_div_rn_f64_full,@function
        .size           $__internal_1_$__cuda_sm20_div_rn_f64_full,(.L_x_25 - $__internal_1_$__cuda_sm20_div_rn_f64_full)
$__internal_1_$__cuda_sm20_div_rn_f64_full:
[C---:B------:R-:W-:Y:S01]  /*09e0*/  FSETP.GEU.AND P0, PT, |R9|.reuse, 1.469367938527859385e-39, PT ;  /* 0x001000000900780b */ /* 0x040fe20003f0e200 */
[----:B------:R-:W-:Y:S01]  /*09f0*/  IMAD.MOV.U32 R16, RZ, RZ, 0x1 ;  /* 0x00000001ff107424 */ /* 0x000fe200078e00ff */
[----:B------:R-:W-:Y:S01]  /*0a00*/  LOP3.LUT R10, R9, 0x800fffff, RZ, 0xc0, !PT ;  /* 0x800fffff090a7812 */ /* 0x000fe200078ec0ff */
[----:B------:R-:W-:Y:S01]  /*0a10*/  IMAD.MOV.U32 R25, RZ, RZ, 0x1ca00000 ;  /* 0x1ca00000ff197424 */ /* 0x000fe200078e00ff */
[C---:B------:R-:W-:Y:S01]  /*0a20*/  FSETP.GEU.AND P2, PT, |R7|.reuse, 1.469367938527859385e-39, PT ;  /* 0x001000000700780b */ /* 0x040fe20003f4e200 */
[----:B------:R-:W-:Y:S01]  /*0a30*/  BSSY.RECONVERGENT B1, `(.L_x_18) ;  /* 0x0000052000017945 */ /* 0x000fe20003800200 */
[----:B------:R-:W-:Y:S01]  /*0a40*/  LOP3.LUT R11, R10, 0x3ff00000, RZ, 0xfc, !PT ;  /* 0x3ff000000a0b7812 */ /* 0x000fe200078efcff */
[----:B------:R-:W-:Y:S01]  /*0a50*/  IMAD.MOV.U32 R10, RZ, RZ, R8 ;  /* 0x000000ffff0a7224 */ /* 0x000fe200078e0008 */
[----:B------:R-:W-:Y:S02]  /*0a60*/  LOP3.LUT R24, R7, 0x7ff00000, RZ, 0xc0, !PT ;  /* 0x7ff0000007187812 */ /* 0x000fe400078ec0ff */
[----:B------:R-:W-:-:S03]  /*0a70*/  LOP3.LUT R27, R9, 0x7ff00000, RZ, 0xc0, !PT ;  /* 0x7ff00000091b7812 */ /* 0x000fc600078ec0ff */
[----:B------:R-:W-:Y:S01]  /*0a80*/  @!P0 DMUL R10, R8, 8.98846567431157953865e+307 ;  /* 0x7fe00000080a8828 */ /* 0x000fe20000000000 */
[----:B------:R-:W-:-:S03]  /*0a90*/  ISETP.GE.U32.AND P1, PT, R24, R27, PT ;  /* 0x0000001b1800720c */ /* 0x000fc60003f26070 */
[----:B------:R-:W-:Y:S02]  /*0aa0*/  @!P2 LOP3.LUT R19, R9, 0x7ff00000, RZ, 0xc0, !PT ;  /* 0x7ff000000913a812 */ /* 0x000fe400078ec0ff */
[----:B------:R-:W0:Y:S02]  /*0ab0*/  MUFU.RCP64H R17, R11 ;  /* 0x0000000b00117308 */ /* 0x000e240000001800 */
[----:B------:R-:W-:Y:S02]  /*0ac0*/  @!P2 ISETP.GE.U32.AND P3, PT, R24, R19, PT ;  /* 0x000000131800a20c */ /* 0x000fe40003f66070 */
[----:B------:R-:W-:Y:S02]  /*0ad0*/  @!P0 LOP3.LUT R27, R11, 0x7ff00000, RZ, 0xc0, !PT ;  /* 0x7ff000000b1b8812 */ /* 0x000fe400078ec0ff */
[----:B------:R-:W-:-:S04]  /*0ae0*/  @!P2 SEL R19, R25, 0x63400000, !P3 ;  /* 0x634000001913a807 */ /* 0x000fc80005800000 */
[----:B------:R-:W-:-:S04]  /*0af0*/  @!P2 LOP3.LUT R22, R19, 0x80000000, R7, 0xf8, !PT ;  /* 0x800000001316a812 */ /* 0x000fc800078ef807 */
[----:B------:R-:W-:Y:S01]  /*0b00*/  @!P2 LOP3.LUT R23, R22, 0x100000, RZ, 0xfc, !PT ;  /* 0x001000001617a812 */ /* 0x000fe200078efcff */
[----:B------:R-:W-:Y:S01]  /*0b10*/  @!P2 IMAD.MOV.U32 R22, RZ, RZ, RZ ;  /* 0x000000ffff16a224 */ /* 0x000fe200078e00ff */
        /* <DEDUP_REMOVED lines=8> */
[----:B------:R-:W-:-:S08]  /*0ba0*/  DFMA R18, R20, R18, R20 ;  /* 0x000000121412722b */ /* 0x000fd00000000014 */
[----:B------:R-:W-:-:S08]  /*0bb0*/  DMUL R20, R18, R16 ;  /* 0x0000001012147228 */ /* 0x000fd00000000000 */
[----:B------:R-:W-:-:S08]  /*0bc0*/  DFMA R22, R20, -R10, R16 ;  /* 0x8000000a1416722b */ /* 0x000fd00000000010 */
[----:B------:R-:W-:Y:S01]  /*0bd0*/  DFMA R22, R18, R22, R20 ;  /* 0x000000161216722b */ /* 0x000fe20000000014 */
[----:B------:R-:W-:Y:S01]  /*0be0*/  IMAD.MOV.U32 R20, RZ, RZ, R24 ;  /* 0x000000ffff147224 */ /* 0x000fe200078e0018 */
[----:B------:R-:W-:Y:S01]  /*0bf0*/  @!P2 LOP3.LUT R20, R17, 0x7ff00000, RZ, 0xc0, !PT ;  /* 0x7ff000001114a812 */ /* 0x000fe200078ec0ff */
[----:B------:R-:W-:-:S04]  /*0c00*/  VIADD R19, R27, 0xffffffff ;  /* 0xffffffff1b137836 */ /* 0x000fc80000000000 */
[----:B------:R-:W-:-:S05]  /*0c10*/  VIADD R18, R20, 0xffffffff ;  /* 0xffffffff14127836 */ /* 0x000fca0000000000 */
[----:B------:R-:W-:-:S04]  /*0c20*/  ISETP.GT.U32.AND P0, PT, R18, 0x7feffffe, PT ;  /* 0x7feffffe1200780c */ /* 0x000fc80003f04070 */
[----:B------:R-:W-:-:S13]  /*0c30*/  ISETP.GT.U32.OR P0, PT, R19, 0x7feffffe, P0 ;  /* 0x7feffffe1300780c */ /* 0x000fda0000704470 */
[----:B------:R-:W-:Y:S05]  /*0c40*/  @P0 BRA `(.L_x_19) ;  /* 0x00000000006c0947 */ /* 0x000fea0003800000 */
[----:B------:R-:W-:-:S04]  /*0c50*/  LOP3.LUT R7, R9, 0x7ff00000, RZ, 0xc0, !PT ;  /* 0x7ff0000009077812 */ /* 0x000fc800078ec0ff */
[CC--:B------:R-:W-:Y:S02]  /*0c60*/  VIADDMNMX R6, R24.reuse, -R7.reuse, 0xb9600000, !PT ;  /* 0xb960000018067446 */ /* 0x0c0fe40007800907 */
[----:B------:R-:W-:Y:S02]  /*0c70*/  ISETP.GE.U32.AND P0, PT, R24, R7, PT ;  /* 0x000000071800720c */ /* 0x000fe40003f06070 */
[----:B------:R-:W-:Y:S02]  /*0c80*/  VIMNMX R6, PT, PT, R6, 0x46a00000, PT ;  /* 0x46a0000006067848 */ /* 0x000fe40003fe0100 */
[----:B------:R-:W-:-:S05]  /*0c90*/  SEL R25, R25, 0x63400000, !P0 ;  /* 0x6340000019197807 */ /* 0x000fca0004000000 */
[----:B------:R-:W-:Y:S02]  /*0ca0*/  IMAD.IADD R20, R6, 0x1, -R25 ;  /* 0x0000000106147824 */ /* 0x000fe400078e0a19 */
[----:B------:R-:W-:Y:S02]  /*0cb0*/  IMAD.MOV.U32 R6, RZ, RZ, RZ ;  /* 0x000000ffff067224 */ /* 0x000fe400078e00ff */
        /* <DEDUP_REMOVED lines=11> */
[----:B------:R-:W-:Y:S01]  /*0d70*/  DMUL.RP R6, R22, R6 ;  /* 0x0000000616067228 */ /* 0x000fe20000008000 */
[----:B------:R-:W-:-:S06]  /*0d80*/  IMAD.MOV.U32 R8, RZ, RZ, RZ ;  /* 0x000000ffff087224 */ /* 0x000fcc00078e00ff */
[----:B------:R-:W-:-:S03]  /*0d90*/  DFMA R8, R18, -R8, R22 ;  /* 0x800000081208722b */ /* 0x000fc60000000016 */
[----:B------:R-:W-:-:S03]  /*0da0*/  LOP3.LUT R17, R7, R17, RZ, 0x3c, !PT ;  /* 0x0000001107117212 */ /* 0x000fc600078e3cff */
[----:B------:R-:W-:-:S04]  /*0db0*/  IADD3 R8, PT, PT, -R20, -0x43300000, RZ ;  /* 0xbcd0000014087810 */ /* 0x000fc80007ffe1ff */
[----:B------:R-:W-:-:S04]  /*0dc0*/  FSETP.NEU.AND P0, PT, |R9|, R8, PT ;  /* 0x000000080900720b */ /* 0x000fc80003f0d200 */
[----:B------:R-:W-:Y:S02]  /*0dd0*/  FSEL R18, R6, R18, !P0 ;  /* 0x0000001206127208 */ /* 0x000fe40004000000 */
[----:B------:R-:W-:Y:S01]  /*0de0*/  FSEL R19, R17, R19, !P0 ;  /* 0x0000001311137208 */ /* 0x000fe20004000000 */
[----:B------:R-:W-:Y:S06]  /*0df0*/  BRA `(.L_x_20) ;  /* 0x0000000000547947 */ /* 0x000fec0003800000 */
.L_x_19:
        /* <DEDUP_REMOVED lines=16> */
.L_x_22:
[----:B------:R-:W-:Y:S01]  /*0f00*/  LOP3.LUT R19, R9, 0x80000, RZ, 0xfc, !PT ;  /* 0x0008000009137812 */ /* 0x000fe200078efcff */
[----:B------:R-:W-:Y:S01]  /*0f10*/  IMAD.MOV.U32 R18, RZ, RZ, R8 ;  /* 0x000000ffff127224 */ /* 0x000fe200078e0008 */
[----:B------:R-:W-:Y:S06]  /*0f20*/  BRA `(.L_x_20) ;  /* 0x0000000000087947 */ /* 0x000fec0003800000 */
.L_x_21:
[----:B------:R-:W-:Y:S01]  /*0f30*/  LOP3.LUT R19, R7, 0x80000, RZ, 0xfc, !PT ;  /* 0x0008000007137812 */ /* 0x000fe200078efcff */
[----:B------:R-:W-:-:S07]  /*0f40*/  IMAD.MOV.U32 R18, RZ, RZ, R6 ;  /* 0x000000ffff127224 */ /* 0x000fce00078e0006 */
.L_x_20:
[----:B------:R-:W-:Y:S05]  /*0f50*/  BSYNC.RECONVERGENT B1 ;  /* 0x0000000000017941 */ /* 0x000fea0003800200 */
.L_x_18:
[----:B------:R-:W-:Y:S02]  /*0f60*/  IMAD.MOV.U32 R6, RZ, RZ, R0 ;  /* 0x000000ffff067224 */ /* 0x000fe400078e0000 */
[----:B------:R-:W-:Y:S02]  /*0f70*/  IMAD.MOV.U32 R7, RZ, RZ, 0x0 ;  /* 0x00000000ff077424 */ /* 0x000fe400078e00ff */
[----:B------:R-:W-:Y:S02]  /*0f80*/  IMAD.MOV.U32 R8, RZ, RZ, R18 ;  /* 0x000000ffff087224 */ /* 0x000fe400078e0012 */
[----:B------:R-:W-:Y:S01]  /*0f90*/  IMAD.MOV.U32 R9, RZ, RZ, R19 ;  /* 0x000000ffff097224 */ /* 0x000fe200078e0013 */
[----:B------:R-:W-:Y:S06]  /*0fa0*/  RET.REL.NODEC R6 `(_Z11convertTileiiPhPf) ;  /* 0xfffffff006147950 */ /* 0x000fec0003c3ffff */
.L_x_23:
        /* <DEDUP_REMOVED lines=13> */
.L_x_25:


//--------------------- .nv.shared.reserved.0     --------------------------
	.section	.nv.shared.reserved.0,"aw",@nobits
	.weak		__nv_reservedSMEM_offset_0_alias
	.size		__nv_reservedSMEM_offset_0_alias, 0, 64
	.other		__nv_reservedSMEM_offset_0_alias,@"STO_CUDA_RESERVED_SHARED STV_DEFAULT"
__nv_reservedSMEM_offset_0_alias:
	.zero		0
	.zero		64


//--------------------- .nv.shared._Z11convertTileiiPhPf --------------------------
	.section	.nv.shared._Z11convertTileiiPhPf,"aw",@nobits
	.sectionflags	@""
	.align	4
.nv.shared._Z11convertTileiiPhPf:
	.zero		6656


//--------------------- .nv.constant0._Z7convertiiPhPf --------------------------
	.section	.nv.constant0._Z7convertiiPhPf,"a",@progbits
	.sectionflags	@""
	.align	4
.nv.constant0._Z7convertiiPhPf:
	.zero		920


//--------------------- .nv.constant0._Z11convertTileiiPhPf --------------------------
	.section	.nv.constant0._Z11convertTileiiPhPf,"a",@progbits
	.sectionflags	@""
	.align	4
.nv.constant0._Z11convertTileiiPhPf:
	.zero		920


//--------------------- SYMBOLS --------------------------

	.type		.nv.reservedSmem.offset0,@object
	.size		.nv.reservedSmem.offset0,0x4
	.type		.nv.reservedSmem.cap,@object
	.size		.nv.reservedSmem.cap,0x4
